//
// Generated by NVIDIA NVVM Compiler
//
// Compiler Build ID: CL-36424714
// Cuda compilation tools, release 13.0, V13.0.88
// Based on NVVM 20.0.0
//

.version 9.0
.target sm_100
.address_size 64

	// .globl	_Z13cudaMatrixAddPfS_S_

.visible .entry _Z13cudaMatrixAddPfS_S_(
	.param .u64 .ptr .align 1 _Z13cudaMatrixAddPfS_S__param_0,
	.param .u64 .ptr .align 1 _Z13cudaMatrixAddPfS_S__param_1,
	.param .u64 .ptr .align 1 _Z13cudaMatrixAddPfS_S__param_2
)
{
	.reg .pred 	%p<7>;
	.reg .b32 	%r<28>;
	.reg .b32 	%f<22>;
	.reg .b64 	%rd<35>;

	ld.param.u64 	%rd4, [_Z13cudaMatrixAddPfS_S__param_0];
	ld.param.u64 	%rd5, [_Z13cudaMatrixAddPfS_S__param_1];
	ld.param.u64 	%rd6, [_Z13cudaMatrixAddPfS_S__param_2];
	cvta.to.global.u64 	%rd1, %rd6;
	cvta.to.global.u64 	%rd2, %rd5;
	cvta.to.global.u64 	%rd3, %rd4;
	mov.u32 	%r1, %nctaid.x;
	mov.u32 	%r2, %ntid.x;
	and.b32  	%r3, %r2, 3;
	and.b32  	%r4, %r2, 2044;
	and.b32  	%r17, %r2, -4;
	neg.s32 	%r5, %r17;
	mov.b32 	%r24, 0;
$L__BB0_1:
	setp.lt.u32 	%p1, %r2, 4;
	mul.lo.s32 	%r7, %r24, %r2;
	mov.b32 	%r27, 0;
	@%p1 bra 	$L__BB0_4;
	add.s32 	%r25, %r7, 3;
	mov.u32 	%r26, %r5;
$L__BB0_3:
	add.s32 	%r19, %r25, -2;
	add.s32 	%r20, %r25, -3;
	mul.wide.u32 	%rd7, %r20, 4;
	add.s64 	%rd8, %rd3, %rd7;
	ld.global.f32 	%f1, [%rd8];
	add.s64 	%rd9, %rd2, %rd7;
	ld.global.f32 	%f2, [%rd9];
	add.f32 	%f3, %f1, %f2;
	add.s64 	%rd10, %rd1, %rd7;
	st.global.f32 	[%rd10], %f3;
	mul.wide.u32 	%rd11, %r19, 4;
	add.s64 	%rd12, %rd3, %rd11;
	ld.global.f32 	%f4, [%rd12];
	add.s64 	%rd13, %rd2, %rd11;
	ld.global.f32 	%f5, [%rd13];
	add.f32 	%f6, %f4, %f5;
	add.s64 	%rd14, %rd1, %rd11;
	st.global.f32 	[%rd14], %f6;
	add.s32 	%r21, %r25, -1;
	mul.wide.u32 	%rd15, %r21, 4;
	add.s64 	%rd16, %rd3, %rd15;
	ld.global.f32 	%f7, [%rd16];
	add.s64 	%rd17, %rd2, %rd15;
	ld.global.f32 	%f8, [%rd17];
	add.f32 	%f9, %f7, %f8;
	add.s64 	%rd18, %rd1, %rd15;
	st.global.f32 	[%rd18], %f9;
	mul.wide.u32 	%rd19, %r25, 4;
	add.s64 	%rd20, %rd3, %rd19;
	ld.global.f32 	%f10, [%rd20];
	add.s64 	%rd21, %rd2, %rd19;
	ld.global.f32 	%f11, [%rd21];
	add.f32 	%f12, %f10, %f11;
	add.s64 	%rd22, %rd1, %rd19;
	st.global.f32 	[%rd22], %f12;
	add.s32 	%r26, %r26, 4;
	add.s32 	%r25, %r25, 4;
	setp.ne.s32 	%p2, %r26, 0;
	mov.u32 	%r27, %r4;
	@%p2 bra 	$L__BB0_3;
$L__BB0_4:
	setp.eq.s32 	%p3, %r3, 0;
	@%p3 bra 	$L__BB0_8;
	setp.eq.s32 	%p4, %r3, 1;
	add.s32 	%r14, %r27, %r7;
	mul.wide.u32 	%rd23, %r14, 4;
	add.s64 	%rd24, %rd3, %rd23;
	ld.global.f32 	%f13, [%rd24];
	add.s64 	%rd25, %rd2, %rd23;
	ld.global.f32 	%f14, [%rd25];
	add.f32 	%f15, %f13, %f14;
	add.s64 	%rd26, %rd1, %rd23;
	st.global.f32 	[%rd26], %f15;
	@%p4 bra 	$L__BB0_8;
	setp.eq.s32 	%p5, %r3, 2;
	add.s32 	%r22, %r14, 1;
	mul.wide.u32 	%rd27, %r22, 4;
	add.s64 	%rd28, %rd3, %rd27;
	ld.global.f32 	%f16, [%rd28];
	add.s64 	%rd29, %rd2, %rd27;
	ld.global.f32 	%f17, [%rd29];
	add.f32 	%f18, %f16, %f17;
	add.s64 	%rd30, %rd1, %rd27;
	st.global.f32 	[%rd30], %f18;
	@%p5 bra 	$L__BB0_8;
	add.s32 	%r23, %r14, 2;
	mul.wide.u32 	%rd31, %r23, 4;
	add.s64 	%rd32, %rd3, %rd31;
	ld.global.f32 	%f19, [%rd32];
	add.s64 	%rd33, %rd2, %rd31;
	ld.global.f32 	%f20, [%rd33];
	add.f32 	%f21, %f19, %f20;
	add.s64 	%rd34, %rd1, %rd31;
	st.global.f32 	[%rd34], %f21;
$L__BB0_8:
	add.s32 	%r24, %r24, 1;
	setp.ne.s32 	%p6, %r24, %r1;
	@%p6 bra 	$L__BB0_1;
	ret;

}
	// .globl	_Z15cudaConvolutionPfS_S_
.visible .entry _Z15cudaConvolutionPfS_S_(
	.param .u64 .ptr .align 1 _Z15cudaConvolutionPfS_S__param_0,
	.param .u64 .ptr .align 1 _Z15cudaConvolutionPfS_S__param_1,
	.param .u64 .ptr .align 1 _Z15cudaConvolutionPfS_S__param_2
)
{
	.reg .b32 	%r<38>;
	.reg .b32 	%f<76>;
	.reg .b64 	%rd<67>;

	ld.param.u64 	%rd1, [_Z15cudaConvolutionPfS_S__param_0];
	ld.param.u64 	%rd2, [_Z15cudaConvolutionPfS_S__param_1];
	ld.param.u64 	%rd3, [_Z15cudaConvolutionPfS_S__param_2];
	cvta.to.global.u64 	%rd4, %rd2;
	cvta.to.global.u64 	%rd5, %rd1;
	mov.u32 	%r1, %tid.y;
	mov.u32 	%r2, %tid.x;
	mov.u32 	%r3, %ntid.y;
	mov.u32 	%r4, %ctaid.x;
	mul.lo.s32 	%r5, %r4, 25;
	mad.lo.s32 	%r6, %r2, %r3, %r1;
	mul.wide.u32 	%rd6, %r6, 4;
	add.s64 	%rd7, %rd5, %rd6;
	ld.global.f32 	%f1, [%rd7];
	mul.wide.u32 	%rd8, %r5, 4;
	add.s64 	%rd9, %rd4, %rd8;
	ld.global.f32 	%f2, [%rd9];
	fma.rn.f32 	%f3, %f1, %f2, 0f00000000;
	ld.global.f32 	%f4, [%rd7+4];
	add.s32 	%r7, %r5, 1;
	mul.wide.u32 	%rd10, %r7, 4;
	add.s64 	%rd11, %rd4, %rd10;
	ld.global.f32 	%f5, [%rd11];
	fma.rn.f32 	%f6, %f4, %f5, %f3;
	ld.global.f32 	%f7, [%rd7+8];
	add.s32 	%r8, %r5, 2;
	mul.wide.u32 	%rd12, %r8, 4;
	add.s64 	%rd13, %rd4, %rd12;
	ld.global.f32 	%f8, [%rd13];
	fma.rn.f32 	%f9, %f7, %f8, %f6;
	ld.global.f32 	%f10, [%rd7+12];
	add.s32 	%r9, %r5, 3;
	mul.wide.u32 	%rd14, %r9, 4;
	add.s64 	%rd15, %rd4, %rd14;
	ld.global.f32 	%f11, [%rd15];
	fma.rn.f32 	%f12, %f10, %f11, %f9;
	ld.global.f32 	%f13, [%rd7+16];
	add.s32 	%r10, %r5, 4;
	mul.wide.u32 	%rd16, %r10, 4;
	add.s64 	%rd17, %rd4, %rd16;
	ld.global.f32 	%f14, [%rd17];
	fma.rn.f32 	%f15, %f13, %f14, %f12;
	add.s32 	%r11, %r6, %r3;
	add.s32 	%r12, %r5, 5;
	mul.wide.s32 	%rd18, %r3, 4;
	add.s64 	%rd19, %rd7, %rd18;
	ld.global.f32 	%f16, [%rd19];
	mul.wide.u32 	%rd20, %r12, 4;
	add.s64 	%rd21, %rd4, %rd20;
	ld.global.f32 	%f17, [%rd21];
	fma.rn.f32 	%f18, %f16, %f17, %f15;
	ld.global.f32 	%f19, [%rd19+4];
	add.s32 	%r13, %r5, 6;
	mul.wide.u32 	%rd22, %r13, 4;
	add.s64 	%rd23, %rd4, %rd22;
	ld.global.f32 	%f20, [%rd23];
	fma.rn.f32 	%f21, %f19, %f20, %f18;
	ld.global.f32 	%f22, [%rd19+8];
	add.s32 	%r14, %r5, 7;
	mul.wide.u32 	%rd24, %r14, 4;
	add.s64 	%rd25, %rd4, %rd24;
	ld.global.f32 	%f23, [%rd25];
	fma.rn.f32 	%f24, %f22, %f23, %f21;
	ld.global.f32 	%f25, [%rd19+12];
	add.s32 	%r15, %r5, 8;
	mul.wide.u32 	%rd26, %r15, 4;
	add.s64 	%rd27, %rd4, %rd26;
	ld.global.f32 	%f26, [%rd27];
	fma.rn.f32 	%f27, %f25, %f26, %f24;
	ld.global.f32 	%f28, [%rd19+16];
	add.s32 	%r16, %r5, 9;
	mul.wide.u32 	%rd28, %r16, 4;
	add.s64 	%rd29, %rd4, %rd28;
	ld.global.f32 	%f29, [%rd29];
	fma.rn.f32 	%f30, %f28, %f29, %f27;
	add.s32 	%r17, %r11, %r3;
	add.s32 	%r18, %r5, 10;
	add.s64 	%rd30, %rd19, %rd18;
	ld.global.f32 	%f31, [%rd30];
	mul.wide.u32 	%rd31, %r18, 4;
	add.s64 	%rd32, %rd4, %rd31;
	ld.global.f32 	%f32, [%rd32];
	fma.rn.f32 	%f33, %f31, %f32, %f30;
	ld.global.f32 	%f34, [%rd30+4];
	add.s32 	%r19, %r5, 11;
	mul.wide.u32 	%rd33, %r19, 4;
	add.s64 	%rd34, %rd4, %rd33;
	ld.global.f32 	%f35, [%rd34];
	fma.rn.f32 	%f36, %f34, %f35, %f33;
	ld.global.f32 	%f37, [%rd30+8];
	add.s32 	%r20, %r5, 12;
	mul.wide.u32 	%rd35, %r20, 4;
	add.s64 	%rd36, %rd4, %rd35;
	ld.global.f32 	%f38, [%rd36];
	fma.rn.f32 	%f39, %f37, %f38, %f36;
	ld.global.f32 	%f40, [%rd30+12];
	add.s32 	%r21, %r5, 13;
	mul.wide.u32 	%rd37, %r21, 4;
	add.s64 	%rd38, %rd4, %rd37;
	ld.global.f32 	%f41, [%rd38];
	fma.rn.f32 	%f42, %f40, %f41, %f39;
	ld.global.f32 	%f43, [%rd30+16];
	add.s32 	%r22, %r5, 14;
	mul.wide.u32 	%rd39, %r22, 4;
	add.s64 	%rd40, %rd4, %rd39;
	ld.global.f32 	%f44, [%rd40];
	fma.rn.f32 	%f45, %f43, %f44, %f42;
	add.s32 	%r23, %r17, %r3;
	add.s32 	%r24, %r5, 15;
	add.s64 	%rd41, %rd30, %rd18;
	ld.global.f32 	%f46, [%rd41];
	mul.wide.u32 	%rd42, %r24, 4;
	add.s64 	%rd43, %rd4, %rd42;
	ld.global.f32 	%f47, [%rd43];
	fma.rn.f32 	%f48, %f46, %f47, %f45;
	ld.global.f32 	%f49, [%rd41+4];
	add.s32 	%r25, %r5, 16;
	mul.wide.u32 	%rd44, %r25, 4;
	add.s64 	%rd45, %rd4, %rd44;
	ld.global.f32 	%f50, [%rd45];
	fma.rn.f32 	%f51, %f49, %f50, %f48;
	ld.global.f32 	%f52, [%rd41+8];
	add.s32 	%r26, %r5, 17;
	mul.wide.u32 	%rd46, %r26, 4;
	add.s64 	%rd47, %rd4, %rd46;
	ld.global.f32 	%f53, [%rd47];
	fma.rn.f32 	%f54, %f52, %f53, %f51;
	ld.global.f32 	%f55, [%rd41+12];
	add.s32 	%r27, %r5, 18;
	mul.wide.u32 	%rd48, %r27, 4;
	add.s64 	%rd49, %rd4, %rd48;
	ld.global.f32 	%f56, [%rd49];
	fma.rn.f32 	%f57, %f55, %f56, %f54;
	ld.global.f32 	%f58, [%rd41+16];
	add.s32 	%r28, %r5, 19;
	mul.wide.u32 	%rd50, %r28, 4;
	add.s64 	%rd51, %rd4, %rd50;
	ld.global.f32 	%f59, [%rd51];
	fma.rn.f32 	%f60, %f58, %f59, %f57;
	add.s32 	%r29, %r23, %r3;
	add.s32 	%r30, %r5, 20;
	mul.wide.u32 	%rd52, %r29, 4;
	add.s64 	%rd53, %rd5, %rd52;
	ld.global.f32 	%f61, [%rd53];
	mul.wide.u32 	%rd54, %r30, 4;
	add.s64 	%rd55, %rd4, %rd54;
	ld.global.f32 	%f62, [%rd55];
	fma.rn.f32 	%f63, %f61, %f62, %f60;
	ld.global.f32 	%f64, [%rd53+4];
	add.s32 	%r31, %r5, 21;
	mul.wide.u32 	%rd56, %r31, 4;
	add.s64 	%rd57, %rd4, %rd56;
	ld.global.f32 	%f65, [%rd57];
	fma.rn.f32 	%f66, %f64, %f65, %f63;
	ld.global.f32 	%f67, [%rd53+8];
	add.s32 	%r32, %r5, 22;
	mul.wide.u32 	%rd58, %r32, 4;
	add.s64 	%rd59, %rd4, %rd58;
	ld.global.f32 	%f68, [%rd59];
	fma.rn.f32 	%f69, %f67, %f68, %f66;
	ld.global.f32 	%f70, [%rd53+12];
	add.s32 	%r33, %r5, 23;
	mul.wide.u32 	%rd60, %r33, 4;
	add.s64 	%rd61, %rd4, %rd60;
	ld.global.f32 	%f71, [%rd61];
	fma.rn.f32 	%f72, %f70, %f71, %f69;
	ld.global.f32 	%f73, [%rd53+16];
	add.s32 	%r34, %r5, 24;
	mul.wide.u32 	%rd62, %r34, 4;
	add.s64 	%rd63, %rd4, %rd62;
	ld.global.f32 	%f74, [%rd63];
	fma.rn.f32 	%f75, %f73, %f74, %f72;
	cvta.to.global.u64 	%rd64, %rd3;
	mov.u32 	%r35, %ntid.x;
	mad.lo.s32 	%r36, %r4, %r35, %r2;
	mad.lo.s32 	%r37, %r36, %r3, %r1;
	mul.wide.u32 	%rd65, %r37, 4;
	add.s64 	%rd66, %rd64, %rd65;
	st.global.f32 	[%rd66], %f75;
	ret;

}
	// .globl	_Z16cudaDownSamplingPfS_
.visible .entry _Z16cudaDownSamplingPfS_(
	.param .u64 .ptr .align 1 _Z16cudaDownSamplingPfS__param_0,
	.param .u64 .ptr .align 1 _Z16cudaDownSamplingPfS__param_1
)
{
	.reg .b32 	%r<16>;
	.reg .b32 	%f<10>;
	.reg .b64 	%rd<11>;

	ld.param.u64 	%rd1, [_Z16cudaDownSamplingPfS__param_0];
	ld.param.u64 	%rd2, [_Z16cudaDownSamplingPfS__param_1];
	cvta.to.global.u64 	%rd3, %rd1;
	mov.u32 	%r1, %tid.y;
	shl.b32 	%r2, %r1, 1;
	mov.u32 	%r3, %tid.x;
	shl.b32 	%r4, %r3, 2;
	mov.u32 	%r5, %ntid.y;
	mov.u32 	%r6, %ctaid.x;
	mov.u32 	%r7, %ntid.x;
	mul.lo.s32 	%r8, %r7, %r6;
	shl.b32 	%r9, %r8, 2;
	add.s32 	%r10, %r9, %r4;
	mad.lo.s32 	%r11, %r10, %r5, %r2;
	mul.wide.u32 	%rd4, %r11, 4;
	add.s64 	%rd5, %rd3, %rd4;
	ld.global.f32 	%f1, [%rd5];
	add.f32 	%f2, %f1, 0f00000000;
	ld.global.f32 	%f3, [%rd5+4];
	add.f32 	%f4, %f2, %f3;
	shl.b32 	%r12, %r5, 1;
	add.s32 	%r13, %r11, %r12;
	mul.wide.u32 	%rd6, %r13, 4;
	add.s64 	%rd7, %rd3, %rd6;
	ld.global.f32 	%f5, [%rd7];
	add.f32 	%f6, %f4, %f5;
	ld.global.f32 	%f7, [%rd7+4];
	add.f32 	%f8, %f6, %f7;
	cvta.to.global.u64 	%rd8, %rd2;
	mul.f32 	%f9, %f8, 0f3E800000;
	add.s32 	%r14, %r8, %r3;
	mad.lo.s32 	%r15, %r14, %r7, %r1;
	mul.wide.u32 	%rd9, %r15, 4;
	add.s64 	%rd10, %rd8, %rd9;
	st.global.f32 	[%rd10], %f9;
	ret;

}
	// .globl	_Z14cudaMatrixMultPfS_S_
.visible .entry _Z14cudaMatrixMultPfS_S_(
	.param .u64 .ptr .align 1 _Z14cudaMatrixMultPfS_S__param_0,
	.param .u64 .ptr .align 1 _Z14cudaMatrixMultPfS_S__param_1,
	.param .u64 .ptr .align 1 _Z14cudaMatrixMultPfS_S__param_2
)
{
	.reg .pred 	%p<11>;
	.reg .b32 	%r<104>;
	.reg .b32 	%f<67>;
	.reg .b64 	%rd<69>;

	ld.param.u64 	%rd4, [_Z14cudaMatrixMultPfS_S__param_0];
	ld.param.u64 	%rd5, [_Z14cudaMatrixMultPfS_S__param_1];
	ld.param.u64 	%rd6, [_Z14cudaMatrixMultPfS_S__param_2];
	cvta.to.global.u64 	%rd1, %rd5;
	cvta.to.global.u64 	%rd2, %rd4;
	cvta.to.global.u64 	%rd3, %rd6;
	mov.u32 	%r1, %nctaid.x;
	and.b32  	%r2, %r1, 7;
	add.s32 	%r3, %r2, -1;
	and.b32  	%r4, %r1, 2147483640;
	and.b32  	%r53, %r1, -8;
	neg.s32 	%r5, %r53;
	shl.b32 	%r6, %r1, 3;
	mov.b32 	%r89, 0;
$L__BB3_1:
	mul.lo.s32 	%r8, %r89, %r1;
	add.s32 	%r9, %r89, 1;
	add.s32 	%r55, %r89, 2;
	mul.lo.s32 	%r10, %r1, %r55;
	add.s32 	%r56, %r89, 3;
	mul.lo.s32 	%r11, %r1, %r56;
	add.s32 	%r57, %r89, 4;
	mul.lo.s32 	%r12, %r1, %r57;
	add.s32 	%r58, %r89, 5;
	mul.lo.s32 	%r13, %r1, %r58;
	add.s32 	%r59, %r89, 6;
	mul.lo.s32 	%r14, %r1, %r59;
	add.s32 	%r60, %r89, 7;
	mul.lo.s32 	%r15, %r1, %r60;
	mov.b32 	%r90, 0;
$L__BB3_2:
	setp.lt.u32 	%p1, %r1, 8;
	add.s32 	%r17, %r90, %r8;
	mov.f32 	%f66, 0f00000000;
	mov.b32 	%r102, 0;
	@%p1 bra 	$L__BB3_5;
	mad.lo.s32 	%r99, %r1, %r9, %r90;
	add.s32 	%r98, %r10, %r90;
	add.s32 	%r97, %r11, %r90;
	add.s32 	%r96, %r12, %r90;
	add.s32 	%r95, %r13, %r90;
	add.s32 	%r94, %r14, %r90;
	add.s32 	%r93, %r15, %r90;
	add.s32 	%r62, %r8, %r90;
	add.s32 	%r91, %r62, 3;
	mov.f32 	%f66, 0f00000000;
	mov.u32 	%r92, %r17;
	mov.u32 	%r100, %r5;
$L__BB3_4:
	.pragma "nounroll";
	add.s32 	%r63, %r91, -3;
	mul.wide.u32 	%rd7, %r63, 4;
	add.s64 	%rd8, %rd2, %rd7;
	ld.global.f32 	%f16, [%rd8];
	mul.wide.u32 	%rd9, %r92, 4;
	add.s64 	%rd10, %rd1, %rd9;
	ld.global.f32 	%f17, [%rd10];
	fma.rn.f32 	%f18, %f16, %f17, %f66;
	add.s32 	%r64, %r91, -2;
	mul.wide.u32 	%rd11, %r64, 4;
	add.s64 	%rd12, %rd2, %rd11;
	ld.global.f32 	%f19, [%rd12];
	mul.wide.u32 	%rd13, %r99, 4;
	add.s64 	%rd14, %rd1, %rd13;
	ld.global.f32 	%f20, [%rd14];
	fma.rn.f32 	%f21, %f19, %f20, %f18;
	add.s32 	%r65, %r91, -1;
	mul.wide.u32 	%rd15, %r65, 4;
	add.s64 	%rd16, %rd2, %rd15;
	ld.global.f32 	%f22, [%rd16];
	mul.wide.u32 	%rd17, %r98, 4;
	add.s64 	%rd18, %rd1, %rd17;
	ld.global.f32 	%f23, [%rd18];
	fma.rn.f32 	%f24, %f22, %f23, %f21;
	add.s32 	%r66, %r91, 4;
	mul.wide.u32 	%rd19, %r91, 4;
	add.s64 	%rd20, %rd2, %rd19;
	ld.global.f32 	%f25, [%rd20];
	mul.wide.u32 	%rd21, %r97, 4;
	add.s64 	%rd22, %rd1, %rd21;
	ld.global.f32 	%f26, [%rd22];
	fma.rn.f32 	%f27, %f25, %f26, %f24;
	add.s32 	%r67, %r91, 1;
	mul.wide.u32 	%rd23, %r67, 4;
	add.s64 	%rd24, %rd2, %rd23;
	ld.global.f32 	%f28, [%rd24];
	mul.wide.u32 	%rd25, %r96, 4;
	add.s64 	%rd26, %rd1, %rd25;
	ld.global.f32 	%f29, [%rd26];
	fma.rn.f32 	%f30, %f28, %f29, %f27;
	add.s32 	%r68, %r91, 2;
	mul.wide.u32 	%rd27, %r68, 4;
	add.s64 	%rd28, %rd2, %rd27;
	ld.global.f32 	%f31, [%rd28];
	mul.wide.u32 	%rd29, %r95, 4;
	add.s64 	%rd30, %rd1, %rd29;
	ld.global.f32 	%f32, [%rd30];
	fma.rn.f32 	%f33, %f31, %f32, %f30;
	add.s32 	%r69, %r91, 3;
	mul.wide.u32 	%rd31, %r69, 4;
	add.s64 	%rd32, %rd2, %rd31;
	ld.global.f32 	%f34, [%rd32];
	mul.wide.u32 	%rd33, %r94, 4;
	add.s64 	%rd34, %rd1, %rd33;
	ld.global.f32 	%f35, [%rd34];
	fma.rn.f32 	%f36, %f34, %f35, %f33;
	mul.wide.u32 	%rd35, %r66, 4;
	add.s64 	%rd36, %rd2, %rd35;
	ld.global.f32 	%f37, [%rd36];
	mul.wide.u32 	%rd37, %r93, 4;
	add.s64 	%rd38, %rd1, %rd37;
	ld.global.f32 	%f38, [%rd38];
	fma.rn.f32 	%f66, %f37, %f38, %f36;
	add.s32 	%r100, %r100, 8;
	add.s32 	%r99, %r99, %r6;
	add.s32 	%r98, %r98, %r6;
	add.s32 	%r97, %r97, %r6;
	add.s32 	%r96, %r96, %r6;
	add.s32 	%r95, %r95, %r6;
	add.s32 	%r94, %r94, %r6;
	add.s32 	%r93, %r93, %r6;
	add.s32 	%r92, %r92, %r6;
	add.s32 	%r91, %r91, 8;
	setp.ne.s32 	%p2, %r100, 0;
	mov.u32 	%r102, %r4;
	@%p2 bra 	$L__BB3_4;
$L__BB3_5:
	setp.eq.s32 	%p3, %r2, 0;
	@%p3 bra 	$L__BB3_13;
	setp.lt.u32 	%p4, %r3, 3;
	@%p4 bra 	$L__BB3_8;
	add.s32 	%r70, %r17, %r102;
	mul.wide.u32 	%rd39, %r70, 4;
	add.s64 	%rd40, %rd2, %rd39;
	ld.global.f32 	%f40, [%rd40];
	add.s32 	%r71, %r102, %r89;
	mad.lo.s32 	%r72, %r71, %r1, %r90;
	mul.wide.u32 	%rd41, %r72, 4;
	add.s64 	%rd42, %rd1, %rd41;
	ld.global.f32 	%f41, [%rd42];
	fma.rn.f32 	%f42, %f40, %f41, %f66;
	add.s32 	%r73, %r70, 1;
	mul.wide.u32 	%rd43, %r73, 4;
	add.s64 	%rd44, %rd2, %rd43;
	ld.global.f32 	%f43, [%rd44];
	add.s32 	%r74, %r72, %r1;
	mul.wide.u32 	%rd45, %r74, 4;
	add.s64 	%rd46, %rd1, %rd45;
	ld.global.f32 	%f44, [%rd46];
	fma.rn.f32 	%f45, %f43, %f44, %f42;
	add.s32 	%r75, %r70, 2;
	mul.wide.u32 	%rd47, %r75, 4;
	add.s64 	%rd48, %rd2, %rd47;
	ld.global.f32 	%f46, [%rd48];
	add.s32 	%r76, %r74, %r1;
	mul.wide.u32 	%rd49, %r76, 4;
	add.s64 	%rd50, %rd1, %rd49;
	ld.global.f32 	%f47, [%rd50];
	fma.rn.f32 	%f48, %f46, %f47, %f45;
	add.s32 	%r77, %r70, 3;
	mul.wide.u32 	%rd51, %r77, 4;
	add.s64 	%rd52, %rd2, %rd51;
	ld.global.f32 	%f49, [%rd52];
	add.s32 	%r78, %r76, %r1;
	mul.wide.u32 	%rd53, %r78, 4;
	add.s64 	%rd54, %rd1, %rd53;
	ld.global.f32 	%f50, [%rd54];
	fma.rn.f32 	%f66, %f49, %f50, %f48;
	add.s32 	%r102, %r102, 4;
$L__BB3_8:
	and.b32  	%r79, %r1, 3;
	setp.eq.s32 	%p5, %r79, 0;
	@%p5 bra 	$L__BB3_13;
	setp.eq.s32 	%p6, %r79, 1;
	@%p6 bra 	$L__BB3_11;
	add.s32 	%r80, %r17, %r102;
	mul.wide.u32 	%rd55, %r80, 4;
	add.s64 	%rd56, %rd2, %rd55;
	ld.global.f32 	%f52, [%rd56];
	add.s32 	%r81, %r102, %r89;
	mad.lo.s32 	%r82, %r81, %r1, %r90;
	mul.wide.u32 	%rd57, %r82, 4;
	add.s64 	%rd58, %rd1, %rd57;
	ld.global.f32 	%f53, [%rd58];
	fma.rn.f32 	%f54, %f52, %f53, %f66;
	add.s32 	%r83, %r80, 1;
	mul.wide.u32 	%rd59, %r83, 4;
	add.s64 	%rd60, %rd2, %rd59;
	ld.global.f32 	%f55, [%rd60];
	add.s32 	%r84, %r82, %r1;
	mul.wide.u32 	%rd61, %r84, 4;
	add.s64 	%rd62, %rd1, %rd61;
	ld.global.f32 	%f56, [%rd62];
	fma.rn.f32 	%f66, %f55, %f56, %f54;
	add.s32 	%r102, %r102, 2;
$L__BB3_11:
	and.b32  	%r85, %r1, 1;
	setp.eq.b32 	%p7, %r85, 1;
	not.pred 	%p8, %p7;
	@%p8 bra 	$L__BB3_13;
	add.s32 	%r86, %r17, %r102;
	mul.wide.u32 	%rd63, %r86, 4;
	add.s64 	%rd64, %rd2, %rd63;
	ld.global.f32 	%f57, [%rd64];
	add.s32 	%r87, %r102, %r89;
	mad.lo.s32 	%r88, %r87, %r1, %r90;
	mul.wide.u32 	%rd65, %r88, 4;
	add.s64 	%rd66, %rd1, %rd65;
	ld.global.f32 	%f58, [%rd66];
	fma.rn.f32 	%f66, %f57, %f58, %f66;
$L__BB3_13:
	mul.wide.u32 	%rd67, %r17, 4;
	add.s64 	%rd68, %rd3, %rd67;
	st.global.f32 	[%rd68], %f66;
	add.s32 	%r90, %r90, 1;
	setp.ne.s32 	%p9, %r90, %r1;
	@%p9 bra 	$L__BB3_2;
	setp.ne.s32 	%p10, %r9, %r1;
	mov.u32 	%r89, %r9;
	@%p10 bra 	$L__BB3_1;
	ret;

}


// ===== COMPILED SASS (sm_100) =====

	.target	sm_100

	.elftype	@"ET_EXEC"


//--------------------- .note.nv.tkinfo           --------------------------
	.section	.note.nv.tkinfo,"",@"SHT_NOTE"
	.sectionflags	@"SHF_NOTE_NV_TKINFO"
	.tkinfo
        /*0018*/ 	.word	0x00000002
        /*0030*/ 	.string	""
        /*0030*/ 	.string	"ptxas"
        /*0030*/ 	.string	"Cuda compilation tools, release 13.0, V13.0.88"
        /*0030*/ 	.string	"Build cuda_13.0.r13.0/compiler.36424714_0"
        /*0030*/ 	.string	"-arch sm_100 -m 64 "



//--------------------- .note.nv.cuinfo           --------------------------
	.section	.note.nv.cuinfo,"",@"SHT_NOTE"
	.sectionflags	@"SHF_NOTE_NV_CUINFO"
        /*0018*/ 	.short	0x0002
        /*001a*/ 	.short	0x0064
        /*001c*/ 	.short	0x0082
	.zero		2


//--------------------- .nv.info                  --------------------------
	.section	.nv.info,"",@"SHT_CUDA_INFO"
	.align	4


	//----- nvinfo : EIATTR_REGCOUNT
	.align		4
        /*0000*/ 	.byte	0x04, 0x2f
        /*0002*/ 	.short	(.L_1 - .L_0)
	.align		4
.L_0:
        /*0004*/ 	.word	index@(_Z13cudaMatrixAddPfS_S_)
        /*0008*/ 	.word	0x0000001e


	//----- nvinfo : EIATTR_FRAME_SIZE
	.align		4
.L_1:
        /*000c*/ 	.byte	0x04, 0x11
        /*000e*/ 	.short	(.L_3 - .L_2)
	.align		4
.L_2:
        /*0010*/ 	.word	index@(_Z13cudaMatrixAddPfS_S_)
        /*0014*/ 	.word	0x00000000


	//----- nvinfo : EIATTR_REGCOUNT
	.align		4
.L_3:
        /*0018*/ 	.byte	0x04, 0x2f
        /*001a*/ 	.short	(.L_5 - .L_4)
	.align		4
.L_4:
        /*001c*/ 	.word	index@(_Z15cudaConvolutionPfS_S_)
        /*0020*/ 	.word	0x00000020


	//----- nvinfo : EIATTR_FRAME_SIZE
	.align		4
.L_5:
        /*0024*/ 	.byte	0x04, 0x11
        /*0026*/ 	.short	(.L_7 - .L_6)
	.align		4
.L_6:
        /*0028*/ 	.word	index@(_Z15cudaConvolutionPfS_S_)
        /*002c*/ 	.word	0x00000000


	//----- nvinfo : EIATTR_REGCOUNT
	.align		4
.L_7:
        /*0030*/ 	.byte	0x04, 0x2f
        /*0032*/ 	.short	(.L_9 - .L_8)
	.align		4
.L_8:
        /*0034*/ 	.word	index@(_Z16cudaDownSamplingPfS_)
        /*0038*/ 	.word	0x00000012


	//----- nvinfo : EIATTR_FRAME_SIZE
	.align		4
.L_9:
        /*003c*/ 	.byte	0x04, 0x11
        /*003e*/ 	.short	(.L_11 - .L_10)
	.align		4
.L_10:
        /*0040*/ 	.word	index@(_Z16cudaDownSamplingPfS_)
        /*0044*/ 	.word	0x00000000


	//----- nvinfo : EIATTR_REGCOUNT
	.align		4
.L_11:
        /*0048*/ 	.byte	0x04, 0x2f
        /*004a*/ 	.short	(.L_13 - .L_12)
	.align		4
.L_12:
        /*004c*/ 	.word	index@(_Z14cudaMatrixMultPfS_S_)
        /*0050*/ 	.word	0x0000001e


	//----- nvinfo : EIATTR_FRAME_SIZE
	.align		4
.L_13:
        /*0054*/ 	.byte	0x04, 0x11
        /*0056*/ 	.short	(.L_15 - .L_14)
	.align		4
.L_14:
        /*0058*/ 	.word	index@(_Z14cudaMatrixMultPfS_S_)
        /*005c*/ 	.word	0x00000000


	//----- nvinfo : EIATTR_MIN_STACK_SIZE
	.align		4
.L_15:
        /*0060*/ 	.byte	0x04, 0x12
        /*0062*/ 	.short	(.L_17 - .L_16)
	.align		4
.L_16:
        /*0064*/ 	.word	index@(_Z14cudaMatrixMultPfS_S_)
        /*0068*/ 	.word	0x00000000


	//----- nvinfo : EIATTR_MIN_STACK_SIZE
	.align		4
.L_17:
        /*006c*/ 	.byte	0x04, 0x12
        /*006e*/ 	.short	(.L_19 - .L_18)
	.align		4
.L_18:
        /*0070*/ 	.word	index@(_Z16cudaDownSamplingPfS_)
        /*0074*/ 	.word	0x00000000


	//----- nvinfo : EIATTR_MIN_STACK_SIZE
	.align		4
.L_19:
        /*0078*/ 	.byte	0x04, 0x12
        /*007a*/ 	.short	(.L_21 - .L_20)
	.align		4
.L_20:
        /*007c*/ 	.word	index@(_Z15cudaConvolutionPfS_S_)
        /*0080*/ 	.word	0x00000000


	//----- nvinfo : EIATTR_MIN_STACK_SIZE
	.align		4
.L_21:
        /*0084*/ 	.byte	0x04, 0x12
        /*0086*/ 	.short	(.L_23 - .L_22)
	.align		4
.L_22:
        /*0088*/ 	.word	index@(_Z13cudaMatrixAddPfS_S_)
        /*008c*/ 	.word	0x00000000
.L_23:


//--------------------- .nv.compat                --------------------------
	.section	.nv.compat,"",@"SHT_CUDA_COMPAT_INFO"
	.align	4
        /*0000*/ 	.byte	0x02, 0x09, 0x00, 0x00, 0x02, 0x02, 0x01, 0x00, 0x02, 0x05, 0x05, 0x00, 0x03, 0x07, 0x01, 0x01
        /*0010*/ 	.byte	0x02, 0x03, 0x00, 0x00, 0x02, 0x06, 0x01, 0x00, 0x04, 0x0b, 0x08, 0x00, 0x09, 0x00, 0x00, 0x00
        /*0020*/ 	.byte	0x00, 0x00, 0x00, 0x00


//--------------------- .nv.info._Z14cudaMatrixMultPfS_S_ --------------------------
	.section	.nv.info._Z14cudaMatrixMultPfS_S_,"",@"SHT_CUDA_INFO"
	.sectionflags	@""
	.align	4


	//----- nvinfo : EIATTR_CUDA_API_VERSION
	.align		4
        /*0000*/ 	.byte	0x04, 0x37
        /*0002*/ 	.short	(.L_25 - .L_24)
.L_24:
        /*0004*/ 	.word	0x00000082


	//----- nvinfo : EIATTR_KPARAM_INFO
	.align		4
.L_25:
        /*0008*/ 	.byte	0x04, 0x17
        /*000a*/ 	.short	(.L_27 - .L_26)
.L_26:
        /*000c*/ 	.word	0x00000000
        /*0010*/ 	.short	0x0002
        /*0012*/ 	.short	0x0010
        /*0014*/ 	.byte	0x00, 0xf5, 0x21, 0x00


	//----- nvinfo : EIATTR_KPARAM_INFO
	.align		4
.L_27:
        /*0018*/ 	.byte	0x04, 0x17
        /*001a*/ 	.short	(.L_29 - .L_28)
.L_28:
        /*001c*/ 	.word	0x00000000
        /*0020*/ 	.short	0x0001
        /*0022*/ 	.short	0x0008
        /*0024*/ 	.byte	0x00, 0xf5, 0x21, 0x00


	//----- nvinfo : EIATTR_KPARAM_INFO
	.align		4
.L_29:
        /*0028*/ 	.byte	0x04, 0x17
        /*002a*/ 	.short	(.L_31 - .L_30)
.L_30:
        /*002c*/ 	.word	0x00000000
        /*0030*/ 	.short	0x0000
        /*0032*/ 	.short	0x0000
        /*0034*/ 	.byte	0x00, 0xf5, 0x21, 0x00


	//----- nvinfo : EIATTR_SPARSE_MMA_MASK
	.align		4
.L_31:
        /*0038*/ 	.byte	0x03, 0x50
        /*003a*/ 	.short	0x0000


	//----- nvinfo : EIATTR_MAXREG_COUNT
	.align		4
        /*003c*/ 	.byte	0x03, 0x1b
        /*003e*/ 	.short	0x00ff


	//----- nvinfo : EIATTR_MERCURY_ISA_VERSION
	.align		4
        /*0040*/ 	.byte	0x03, 0x5f
        /*0042*/ 	.short	0x0101


	//----- nvinfo : EIATTR_VRC_CTA_INIT_COUNT
	.align		4
        /*0044*/ 	.byte	0x02, 0x4a
	.zero		1
	.zero		1


	//----- nvinfo : EIATTR_EXIT_INSTR_OFFSETS
	.align		4
        /*0048*/ 	.byte	0x04, 0x1c
        /*004a*/ 	.short	(.L_33 - .L_32)


	//   ....[0]....
.L_32:
        /*004c*/ 	.word	0x00000e70


	//----- nvinfo : EIATTR_CBANK_PARAM_SIZE
	.align		4
.L_33:
        /*0050*/ 	.byte	0x03, 0x19
        /*0052*/ 	.short	0x0018


	//----- nvinfo : EIATTR_PARAM_CBANK
	.align		4
        /*0054*/ 	.byte	0x04, 0x0a
        /*0056*/ 	.short	(.L_35 - .L_34)
	.align		4
.L_34:
        /*0058*/ 	.word	index@(.nv.constant0._Z14cudaMatrixMultPfS_S_)
        /*005c*/ 	.short	0x0380
        /*005e*/ 	.short	0x0018


	//----- nvinfo : EIATTR_SW_WAR
	.align		4
.L_35:
        /*0060*/ 	.byte	0x04, 0x36
        /*0062*/ 	.short	(.L_37 - .L_36)
.L_36:
        /*0064*/ 	.word	0x00000008
.L_37:


//--------------------- .nv.info._Z16cudaDownSamplingPfS_ --------------------------
	.section	.nv.info._Z16cudaDownSamplingPfS_,"",@"SHT_CUDA_INFO"
	.sectionflags	@""
	.align	4


	//----- nvinfo : EIATTR_CUDA_API_VERSION
	.align		4
        /*0000*/ 	.byte	0x04, 0x37
        /*0002*/ 	.short	(.L_39 - .L_38)
.L_38:
        /*0004*/ 	.word	0x00000082


	//----- nvinfo : EIATTR_KPARAM_INFO
	.align		4
.L_39:
        /*0008*/ 	.byte	0x04, 0x17
        /*000a*/ 	.short	(.L_41 - .L_40)
.L_40:
        /*000c*/ 	.word	0x00000000
        /*0010*/ 	.short	0x0001
        /*0012*/ 	.short	0x0008
        /*0014*/ 	.byte	0x00, 0xf5, 0x21, 0x00


	//----- nvinfo : EIATTR_KPARAM_INFO
	.align		4
.L_41:
        /*0018*/ 	.byte	0x04, 0x17
        /*001a*/ 	.short	(.L_43 - .L_42)
.L_42:
        /*001c*/ 	.word	0x00000000
        /*0020*/ 	.short	0x0000
        /*0022*/ 	.short	0x0000
        /*0024*/ 	.byte	0x00, 0xf5, 0x21, 0x00


	//----- nvinfo : EIATTR_SPARSE_MMA_MASK
	.align		4
.L_43:
        /*0028*/ 	.byte	0x03, 0x50
        /*002a*/ 	.short	0x0000


	//----- nvinfo : EIATTR_MAXREG_COUNT
	.align		4
        /*002c*/ 	.byte	0x03, 0x1b
        /*002e*/ 	.short	0x00ff


	//----- nvinfo : EIATTR_MERCURY_ISA_VERSION
	.align		4
        /*0030*/ 	.byte	0x03, 0x5f
        /*0032*/ 	.short	0x0101


	//----- nvinfo : EIATTR_VRC_CTA_INIT_COUNT
	.align		4
        /*0034*/ 	.byte	0x02, 0x4a
	.zero		1
	.zero		1


	//----- nvinfo : EIATTR_EXIT_INSTR_OFFSETS
	.align		4
        /*0038*/ 	.byte	0x04, 0x1c
        /*003a*/ 	.short	(.L_45 - .L_44)


	//   ....[0]....
.L_44:
        /*003c*/ 	.word	0x000001c0


	//----- nvinfo : EIATTR_CBANK_PARAM_SIZE
	.align		4
.L_45:
        /*0040*/ 	.byte	0x03, 0x19
        /*0042*/ 	.short	0x0010


	//----- nvinfo : EIATTR_PARAM_CBANK
	.align		4
        /*0044*/ 	.byte	0x04, 0x0a
        /*0046*/ 	.short	(.L_47 - .L_46)
	.align		4
.L_46:
        /*0048*/ 	.word	index@(.nv.constant0._Z16cudaDownSamplingPfS_)
        /*004c*/ 	.short	0x0380
        /*004e*/ 	.short	0x0010


	//----- nvinfo : EIATTR_SW_WAR
	.align		4
.L_47:
        /*0050*/ 	.byte	0x04, 0x36
        /*0052*/ 	.short	(.L_49 - .L_48)
.L_48:
        /*0054*/ 	.word	0x00000008
.L_49:


//--------------------- .nv.info._Z15cudaConvolutionPfS_S_ --------------------------
	.section	.nv.info._Z15cudaConvolutionPfS_S_,"",@"SHT_CUDA_INFO"
	.sectionflags	@""
	.align	4


	//----- nvinfo : EIATTR_CUDA_API_VERSION
	.align		4
        /*0000*/ 	.byte	0x04, 0x37
        /*0002*/ 	.short	(.L_51 - .L_50)
.L_50:
        /*0004*/ 	.word	0x00000082


	//----- nvinfo : EIATTR_KPARAM_INFO
	.align		4
.L_51:
        /*0008*/ 	.byte	0x04, 0x17
        /*000a*/ 	.short	(.L_53 - .L_52)
.L_52:
        /*000c*/ 	.word	0x00000000
        /*0010*/ 	.short	0x0002
        /*0012*/ 	.short	0x0010
        /*0014*/ 	.byte	0x00, 0xf5, 0x21, 0x00


	//----- nvinfo : EIATTR_KPARAM_INFO
	.align		4
.L_53:
        /*0018*/ 	.byte	0x04, 0x17
        /*001a*/ 	.short	(.L_55 - .L_54)
.L_54:
        /*001c*/ 	.word	0x00000000
        /*0020*/ 	.short	0x0001
        /*0022*/ 	.short	0x0008
        /*0024*/ 	.byte	0x00, 0xf5, 0x21, 0x00


	//----- nvinfo : EIATTR_KPARAM_INFO
	.align		4
.L_55:
        /*0028*/ 	.byte	0x04, 0x17
        /*002a*/ 	.short	(.L_57 - .L_56)
.L_56:
        /*002c*/ 	.word	0x00000000
        /*0030*/ 	.short	0x0000
        /*0032*/ 	.short	0x0000
        /*0034*/ 	.byte	0x00, 0xf5, 0x21, 0x00


	//----- nvinfo : EIATTR_SPARSE_MMA_MASK
	.align		4
.L_57:
        /*0038*/ 	.byte	0x03, 0x50
        /*003a*/ 	.short	0x0000


	//----- nvinfo : EIATTR_MAXREG_COUNT
	.align		4
        /*003c*/ 	.byte	0x03, 0x1b
        /*003e*/ 	.short	0x00ff


	//----- nvinfo : EIATTR_MERCURY_ISA_VERSION
	.align		4
        /*0040*/ 	.byte	0x03, 0x5f
        /*0042*/ 	.short	0x0101


	//----- nvinfo : EIATTR_VRC_CTA_INIT_COUNT
	.align		4
        /*0044*/ 	.byte	0x02, 0x4a
	.zero		1
	.zero		1


	//----- nvinfo : EIATTR_EXIT_INSTR_OFFSETS
	.align		4
        /*0048*/ 	.byte	0x04, 0x1c
        /*004a*/ 	.short	(.L_59 - .L_58)


	//   ....[0]....
.L_58:
        /*004c*/ 	.word	0x00000930


	//----- nvinfo : EIATTR_CBANK_PARAM_SIZE
	.align		4
.L_59:
        /*0050*/ 	.byte	0x03, 0x19
        /*0052*/ 	.short	0x0018


	//----- nvinfo : EIATTR_PARAM_CBANK
	.align		4
        /*0054*/ 	.byte	0x04, 0x0a
        /*0056*/ 	.short	(.L_61 - .L_60)
	.align		4
.L_60:
        /*0058*/ 	.word	index@(.nv.constant0._Z15cudaConvolutionPfS_S_)
        /*005c*/ 	.short	0x0380
        /*005e*/ 	.short	0x0018


	//----- nvinfo : EIATTR_SW_WAR
	.align		4
.L_61:
        /*0060*/ 	.byte	0x04, 0x36
        /*0062*/ 	.short	(.L_63 - .L_62)
.L_62:
        /*0064*/ 	.word	0x00000008
.L_63:


//--------------------- .nv.info._Z13cudaMatrixAddPfS_S_ --------------------------
	.section	.nv.info._Z13cudaMatrixAddPfS_S_,"",@"SHT_CUDA_INFO"
	.sectionflags	@""
	.align	4


	//----- nvinfo : EIATTR_CUDA_API_VERSION
	.align		4
        /*0000*/ 	.byte	0x04, 0x37
        /*0002*/ 	.short	(.L_65 - .L_64)
.L_64:
        /*0004*/ 	.word	0x00000082


	//----- nvinfo : EIATTR_KPARAM_INFO
	.align		4
.L_65:
        /*0008*/ 	.byte	0x04, 0x17
        /*000a*/ 	.short	(.L_67 - .L_66)
.L_66:
        /*000c*/ 	.word	0x00000000
        /*0010*/ 	.short	0x0002
        /*0012*/ 	.short	0x0010
        /*0014*/ 	.byte	0x00, 0xf5, 0x21, 0x00


	//----- nvinfo : EIATTR_KPARAM_INFO
	.align		4
.L_67:
        /*0018*/ 	.byte	0x04, 0x17
        /*001a*/ 	.short	(.L_69 - .L_68)
.L_68:
        /*001c*/ 	.word	0x00000000
        /*0020*/ 	.short	0x0001
        /*0022*/ 	.short	0x0008
        /*0024*/ 	.byte	0x00, 0xf5, 0x21, 0x00


	//----- nvinfo : EIATTR_KPARAM_INFO
	.align		4
.L_69:
        /*0028*/ 	.byte	0x04, 0x17
        /*002a*/ 	.short	(.L_71 - .L_70)
.L_70:
        /*002c*/ 	.word	0x00000000
        /*0030*/ 	.short	0x0000
        /*0032*/ 	.short	0x0000
        /*0034*/ 	.byte	0x00, 0xf5, 0x21, 0x00


	//----- nvinfo : EIATTR_SPARSE_MMA_MASK
	.align		4
.L_71:
        /*0038*/ 	.byte	0x03, 0x50
        /*003a*/ 	.short	0x0000


	//----- nvinfo : EIATTR_MAXREG_COUNT
	.align		4
        /*003c*/ 	.byte	0x03, 0x1b
        /*003e*/ 	.short	0x00ff


	//----- nvinfo : EIATTR_MERCURY_ISA_VERSION
	.align		4
        /*0040*/ 	.byte	0x03, 0x5f
        /*0042*/ 	.short	0x0101


	//----- nvinfo : EIATTR_VRC_CTA_INIT_COUNT
	.align		4
        /*0044*/ 	.byte	0x02, 0x4a
	.zero		1
	.zero		1


	//----- nvinfo : EIATTR_EXIT_INSTR_OFFSETS
	.align		4
        /*0048*/ 	.byte	0x04, 0x1c
        /*004a*/ 	.short	(.L_73 - .L_72)


	//   ....[0]....
.L_72:
        /*004c*/ 	.word	0x00001350


	//----- nvinfo : EIATTR_CBANK_PARAM_SIZE
	.align		4
.L_73:
        /*0050*/ 	.byte	0x03, 0x19
        /*0052*/ 	.short	0x0018


	//----- nvinfo : EIATTR_PARAM_CBANK
	.align		4
        /*0054*/ 	.byte	0x04, 0x0a
        /*0056*/ 	.short	(.L_75 - .L_74)
	.align		4
.L_74:
        /*0058*/ 	.word	index@(.nv.constant0._Z13cudaMatrixAddPfS_S_)
        /*005c*/ 	.short	0x0380
        /*005e*/ 	.short	0x0018


	//----- nvinfo : EIATTR_SW_WAR
	.align		4
.L_75:
        /*0060*/ 	.byte	0x04, 0x36
        /*0062*/ 	.short	(.L_77 - .L_76)
.L_76:
        /*0064*/ 	.word	0x00000008
.L_77:


//--------------------- .nv.callgraph             --------------------------
	.section	.nv.callgraph,"",@"SHT_CUDA_CALLGRAPH"
	.align	4
	.sectionentsize	8
	.align		4
        /*0000*/ 	.word	0x00000000
	.align		4
        /*0004*/ 	.word	0xffffffff
	.align		4
        /*0008*/ 	.word	0x00000000
	.align		4
        /*000c*/ 	.word	0xfffffffe
	.align		4
        /*0010*/ 	.word	0x00000000
	.align		4
        /*0014*/ 	.word	0xfffffffd
	.align		4
        /*0018*/ 	.word	0x00000000
	.align		4
        /*001c*/ 	.word	0xfffffffc


//--------------------- .text._Z14cudaMatrixMultPfS_S_ --------------------------
	.section	.text._Z14cudaMatrixMultPfS_S_,"ax",@progbits
	.align	128
        .global         _Z14cudaMatrixMultPfS_S_
        .type           _Z14cudaMatrixMultPfS_S_,@function
        .size           _Z14cudaMatrixMultPfS_S_,(.L_x_17 - _Z14cudaMatrixMultPfS_S_)
        .other          _Z14cudaMatrixMultPfS_S_,@"STO_CUDA_ENTRY STV_DEFAULT"
_Z14cudaMatrixMultPfS_S_:
.text._Z14cudaMatrixMultPfS_S_:
[----:B------:R-:W-:Y:S01]  /*0000*/  LDC R1, c[0x0][0x37c] ;  /* 0x0000df00ff017b82 */ /* 0x000fe20000000800 */
[----:B------:R-:W0:Y:S01]  /*0010*/  LDCU UR29, c[0x0][0x370] ;  /* 0x00006e00ff1d77ac */ /* 0x000e220008000800 */
[----:B------:R-:W1:Y:S01]  /*0020*/  LDCU.64 UR24, c[0x0][0x358] ;  /* 0x00006b00ff1877ac */ /* 0x000e620008000a00 */
[----:B0-----:R-:W-:Y:S02]  /*0030*/  ULOP3.LUT UR4, UR29, 0x7, URZ, 0xc0, !UPT ;  /* 0x000000071d047892 */ /* 0x001fe4000f8ec0ff */
[----:B------:R-:W-:Y:S02]  /*0040*/  ULOP3.LUT UR7, UR29, 0xfffffff8, URZ, 0xc0, !UPT ;  /* 0xfffffff81d077892 */ /* 0x000fe4000f8ec0ff */
[----:B------:R-:W-:Y:S02]  /*0050*/  UIADD3 UR4, UPT, UPT, UR4, -0x1, URZ ;  /* 0xffffffff04047890 */ /* 0x000fe4000fffe0ff */
[----:B------:R-:W-:Y:S02]  /*0060*/  UIADD3 UR7, UPT, UPT, -UR7, URZ, URZ ;  /* 0x000000ff07077290 */ /* 0x000fe4000fffe1ff */
[----:B------:R-:W-:-:S03]  /*0070*/  UISETP.GE.U32.AND UP0, UPT, UR4, 0x3, UPT ;  /* 0x000000030400788c */ /* 0x000fc6000bf06070 */
[----:B-1----:R-:W-:-:S08]  /*0080*/  UMOV UR4, URZ ;  /* 0x000000ff00047c82 */ /* 0x002fd00008000000 */
.L_x_5:
[----:B------:R-:W-:Y:S02]  /*0090*/  UIADD3 UR12, UPT, UPT, UR4, 0x2, URZ ;  /* 0x00000002040c7890 */ /* 0x000fe4000fffe0ff */
[----:B------:R-:W-:Y:S02]  /*00a0*/  UIADD3 UR13, UPT, UPT, UR4, 0x3, URZ ;  /* 0x00000003040d7890 */ /* 0x000fe4000fffe0ff */
[----:B------:R-:W-:Y:S02]  /*00b0*/  UIADD3 UR14, UPT, UPT, UR4, 0x4, URZ ;  /* 0x00000004040e7890 */ /* 0x000fe4000fffe0ff */
[----:B------:R-:W-:Y:S02]  /*00c0*/  UIADD3 UR15, UPT, UPT, UR4, 0x5, URZ ;  /* 0x00000005040f7890 */ /* 0x000fe4000fffe0ff */
[----:B------:R-:W-:Y:S02]  /*00d0*/  UIADD3 UR16, UPT, UPT, UR4, 0x6, URZ ;  /* 0x0000000604107890 */ /* 0x000fe4000fffe0ff */
[----:B------:R-:W-:-:S02]  /*00e0*/  UIADD3 UR17, UPT, UPT, UR4, 0x7, URZ ;  /* 0x0000000704117890 */ /* 0x000fc4000fffe0ff */
[----:B------:R-:W-:Y:S02]  /*00f0*/  UIMAD UR30, UR29, UR4, URZ ;  /* 0x000000041d1e72a4 */ /* 0x000fe4000f8e02ff */
[----:B------:R-:W-:Y:S02]  /*0100*/  UIMAD UR12, UR12, UR29, URZ ;  /* 0x0000001d0c0c72a4 */ /* 0x000fe4000f8e02ff */
[----:B------:R-:W-:Y:S02]  /*0110*/  UIMAD UR13, UR13, UR29, URZ ;  /* 0x0000001d0d0d72a4 */ /* 0x000fe4000f8e02ff */
[----:B------:R-:W-:Y:S02]  /*0120*/  UIMAD UR14, UR14, UR29, URZ ;  /* 0x0000001d0e0e72a4 */ /* 0x000fe4000f8e02ff */
[----:B------:R-:W-:Y:S02]  /*0130*/  UIMAD UR15, UR15, UR29, URZ ;  /* 0x0000001d0f0f72a4 */ /* 0x000fe4000f8e02ff */
[----:B------:R-:W-:-:S02]  /*0140*/  UIMAD UR16, UR16, UR29, URZ ;  /* 0x0000001d101072a4 */ /* 0x000fc4000f8e02ff */
[----:B------:R-:W-:Y:S01]  /*0150*/  UIMAD UR17, UR17, UR29, URZ ;  /* 0x0000001d111172a4 */ /* 0x000fe2000f8e02ff */
[----:B0-----:R-:W-:-:S11]  /*0160*/  UMOV UR5, URZ ;  /* 0x000000ff00057c82 */ /* 0x001fd60008000000 */
.L_x_4:
[----:B------:R-:W-:Y:S01]  /*0170*/  UISETP.GE.U32.AND UP1, UPT, UR29, 0x8, UPT ;  /* 0x000000081d00788c */ /* 0x000fe2000bf26070 */
[----:B0-----:R-:W-:Y:S01]  /*0180*/  HFMA2 R0, -RZ, RZ, 0, 0 ;  /* 0x00000000ff007431 */ /* 0x001fe200000001ff */
[----:B------:R-:W-:Y:S01]  /*0190*/  UIADD3 UR18, UPT, UPT, UR30, UR5, URZ ;  /* 0x000000051e127290 */ /* 0x000fe2000fffe0ff */
[----:B------:R-:W-:-:S06]  /*01a0*/  UMOV UR6, URZ ;  /* 0x000000ff00067c82 */ /* 0x000fcc0008000000 */
[----:B------:R-:W-:Y:S05]  /*01b0*/  BRA.U !UP1, `(.L_x_0) ;  /* 0x0000000509a07547 */ /* 0x000fea000b800000 */
[----:B------:R-:W-:Y:S01]  /*01c0*/  UIADD3 UR6, UPT, UPT, UR4, 0x1, URZ ;  /* 0x0000000104067890 */ /* 0x000fe2000fffe0ff */
[----:B------:R-:W-:Y:S01]  /*01d0*/  MOV R0, RZ ;  /* 0x000000ff00007202 */ /* 0x000fe20000000f00 */
[----:B------:R-:W-:Y:S02]  /*01e0*/  UIADD3 UR31, UPT, UPT, UR12, UR5, URZ ;  /* 0x000000050c1f7290 */ /* 0x000fe4000fffe0ff */
[----:B------:R-:W-:Y:S02]  /*01f0*/  UIADD3 UR32, UPT, UPT, UR13, UR5, URZ ;  /* 0x000000050d207290 */ /* 0x000fe4000fffe0ff */
[----:B------:R-:W-:Y:S01]  /*0200*/  UIADD3 UR33, UPT, UPT, UR14, UR5, URZ ;  /* 0x000000050e217290 */ /* 0x000fe2000fffe0ff */
[----:B------:R-:W0:Y:S01]  /*0210*/  LDCU.128 UR20, c[0x0][0x380] ;  /* 0x00007000ff1477ac */ /* 0x000e220008000c00 */
[----:B------:R-:W-:Y:S02]  /*0220*/  UIADD3 UR34, UPT, UPT, UR15, UR5, URZ ;  /* 0x000000050f227290 */ /* 0x000fe4000fffe0ff */
[----:B------:R-:W-:-:S02]  /*0230*/  UIADD3 UR35, UPT, UPT, UR16, UR5, URZ ;  /* 0x0000000510237290 */ /* 0x000fc4000fffe0ff */
[----:B------:R-:W-:Y:S02]  /*0240*/  UIADD3 UR36, UPT, UPT, UR17, UR5, URZ ;  /* 0x0000000511247290 */ /* 0x000fe4000fffe0ff */
[----:B------:R-:W-:Y:S02]  /*0250*/  UIADD3 UR37, UPT, UPT, UR18, 0x3, URZ ;  /* 0x0000000312257890 */ /* 0x000fe4000fffe0ff */
[----:B------:R-:W-:Y:S01]  /*0260*/  UIMAD UR6, UR6, UR29, UR5 ;  /* 0x0000001d060672a4 */ /* 0x000fe2000f8e0205 */
[----:B------:R-:W-:-:S11]  /*0270*/  UMOV UR19, UR7 ;  /* 0x0000000700137c82 */ /* 0x000fd60008000000 */
.L_x_1:
[----:B0-----:R-:W-:Y:S02]  /*0280*/  UIMAD.WIDE.U32 UR26, UR18, 0x4, UR22 ;  /* 0x00000004121a78a5 */ /* 0x001fe4000f8e0016 */
[----:B------:R-:W-:Y:S02]  /*0290*/  UIADD3 UR8, UPT, UPT, UR37, -0x3, URZ ;  /* 0xfffffffd25087890 */ /* 0x000fe4000fffe0ff */
[----:B------:R-:W-:Y:S02]  /*02a0*/  UIADD3 UR10, UPT, UPT, UR37, -0x2, URZ ;  /* 0xfffffffe250a7890 */ /* 0x000fe4000fffe0ff */
[----:B------:R-:W-:Y:S01]  /*02b0*/  IMAD.U32 R2, RZ, RZ, UR26 ;  /* 0x0000001aff027e24 */ /* 0x000fe2000f8e00ff */
[----:B------:R-:W-:Y:S01]  /*02c0*/  MOV R3, UR27 ;  /* 0x0000001b00037c02 */ /* 0x000fe20008000f00 */
[----:B------:R-:W-:Y:S02]  /*02d0*/  UIMAD.WIDE.U32 UR8, UR8, 0x4, UR20 ;  /* 0x00000004080878a5 */ /* 0x000fe4000f8e0014 */
[----:B------:R-:W-:-:S02]  /*02e0*/  UIMAD.WIDE.U32 UR38, UR6, 0x4, UR22 ;  /* 0x00000004062678a5 */ /* 0x000fc4000f8e0016 */
[----:B------:R-:W-:Y:S01]  /*02f0*/  UIADD3 UR26, UPT, UPT, UR37, -0x1, URZ ;  /* 0xffffffff251a7890 */ /* 0x000fe2000fffe0ff */
[----:B------:R0:W2:Y:S01]  /*0300*/  LDG.E R15, desc[UR24][R2.64] ;  /* 0x00000018020f7981 */ /* 0x0000a2000c1e1900 */
[----:B------:R-:W-:Y:S02]  /*0310*/  UIMAD.WIDE.U32 UR10, UR10, 0x4, UR20 ;  /* 0x000000040a0a78a5 */ /* 0x000fe4000f8e0014 */
[----:B------:R-:W-:Y:S01]  /*0320*/  UIMAD.WIDE.U32 UR40, UR31, 0x4, UR22 ;  /* 0x000000041f2878a5 */ /* 0x000fe2000f8e0016 */
[----:B------:R-:W-:Y:S01]  /*0330*/  MOV R16, UR38 ;  /* 0x0000002600107c02 */ /* 0x000fe20008000f00 */
[----:B------:R-:W-:Y:S01]  /*0340*/  IMAD.U32 R17, RZ, RZ, UR39 ;  /* 0x00000027ff117e24 */ /* 0x000fe2000f8e00ff */
[----:B------:R-:W-:Y:S02]  /*0350*/  UIMAD.WIDE.U32 UR38, UR32, 0x4, UR22 ;  /* 0x00000004202678a5 */ /* 0x000fe4000f8e0016 */
[----:B------:R-:W-:Y:S01]  /*0360*/  UIMAD.WIDE.U32 UR42, UR37, 0x4, UR20 ;  /* 0x00000004252a78a5 */ /* 0x000fe2000f8e0014 */
[----:B0-----:R-:W-:-:S02]  /*0370*/  MOV R2, UR8 ;  /* 0x0000000800027c02 */ /* 0x001fc40008000f00 */
[----:B------:R-:W-:Y:S01]  /*0380*/  MOV R3, UR9 ;  /* 0x0000000900037c02 */ /* 0x000fe20008000f00 */
[----:B------:R-:W-:Y:S01]  /*0390*/  UIMAD.WIDE.U32 UR8, UR26, 0x4, UR20 ;  /* 0x000000041a0878a5 */ /* 0x000fe2000f8e0014 */
[----:B------:R-:W-:Y:S01]  /*03a0*/  IMAD.U32 R4, RZ, RZ, UR10 ;  /* 0x0000000aff047e24 */ /* 0x000fe2000f8e00ff */
[----:B------:R-:W-:Y:S01]  /*03b0*/  MOV R5, UR11 ;  /* 0x0000000b00057c02 */ /* 0x000fe20008000f00 */
[----:B------:R-:W-:Y:S01]  /*03c0*/  UIADD3 UR28, UPT, UPT, UR37, 0x1, URZ ;  /* 0x00000001251c7890 */ /* 0x000fe2000fffe0ff */
[----:B------:R0:W2:Y:S01]  /*03d0*/  LDG.E R19, desc[UR24][R2.64] ;  /* 0x0000001802137981 */ /* 0x0000a2000c1e1900 */
[----:B------:R-:W-:Y:S01]  /*03e0*/  MOV R6, UR40 ;  /* 0x0000002800067c02 */ /* 0x000fe20008000f00 */
[----:B------:R-:W-:Y:S01]  /*03f0*/  IMAD.U32 R11, RZ, RZ, UR9 ;  /* 0x00000009ff0b7e24 */ /* 0x000fe2000f8e00ff */
[----:B------:R-:W-:Y:S01]  /*0400*/  MOV R7, UR41 ;  /* 0x0000002900077c02 */ /* 0x000fe20008000f00 */
[----:B------:R-:W3:Y:S01]  /*0410*/  LDG.E R16, desc[UR24][R16.64] ;  /* 0x0000001810107981 */ /* 0x000ee2000c1e1900 */
[----:B------:R-:W-:Y:S01]  /*0420*/  MOV R10, UR8 ;  /* 0x00000008000a7c02 */ /* 0x000fe20008000f00 */
[----:B------:R-:W-:Y:S01]  /*0430*/  IMAD.U32 R13, RZ, RZ, UR39 ;  /* 0x00000027ff0d7e24 */ /* 0x000fe2000f8e00ff */
[----:B------:R-:W-:Y:S01]  /*0440*/  MOV R12, UR38 ;  /* 0x00000026000c7c02 */ /* 0x000fe20008000f00 */
[----:B------:R-:W-:Y:S01]  /*0450*/  UIADD3 UR26, UPT, UPT, UR37, 0x2, URZ ;  /* 0x00000002251a7890 */ /* 0x000fe2000fffe0ff */
[----:B------:R1:W3:Y:S01]  /*0460*/  LDG.E R21, desc[UR24][R4.64] ;  /* 0x0000001804157981 */ /* 0x0002e2000c1e1900 */
[----:B------:R-:W-:-:S02]  /*0470*/  UIMAD.WIDE.U32 UR10, UR28, 0x4, UR20 ;  /* 0x000000041c0a78a5 */ /* 0x000fc4000f8e0014 */
[----:B------:R-:W-:Y:S01]  /*0480*/  UIMAD.WIDE.U32 UR38, UR33, 0x4, UR22 ;  /* 0x00000004212678a5 */ /* 0x000fe2000f8e0016 */
[----:B------:R-:W-:Y:S01]  /*0490*/  IMAD.U32 R8, RZ, RZ, UR42 ;  /* 0x0000002aff087e24 */ /* 0x000fe2000f8e00ff */
[----:B------:R-:W-:Y:S01]  /*04a0*/  MOV R9, UR43 ;  /* 0x0000002b00097c02 */ /* 0x000fe20008000f00 */
[----:B------:R4:W5:Y:S01]  /*04b0*/  LDG.E R14, desc[UR24][R6.64] ;  /* 0x00000018060e7981 */ /* 0x000962000c1e1900 */
[----:B------:R-:W-:Y:S02]  /*04c0*/  UIMAD.WIDE.U32 UR40, UR34, 0x4, UR22 ;  /* 0x00000004222878a5 */ /* 0x000fe4000f8e0016 */
[----:B------:R-:W-:Y:S01]  /*04d0*/  UIADD3 UR28, UPT, UPT, UR37, 0x3, URZ ;  /* 0x00000003251c7890 */ /* 0x000fe2000fffe0ff */
[----:B------:R-:W5:Y:S01]  /*04e0*/  LDG.E R23, desc[UR24][R10.64] ;  /* 0x000000180a177981 */ /* 0x000f62000c1e1900 */
[----:B------:R-:W-:Y:S01]  /*04f0*/  UIMAD.WIDE.U32 UR8, UR26, 0x4, UR20 ;  /* 0x000000041a0878a5 */ /* 0x000fe2000f8e0014 */
[----:B------:R-:W-:Y:S01]  /*0500*/  MOV R25, UR11 ;  /* 0x0000000b00197c02 */ /* 0x000fe20008000f00 */
[----:B------:R-:W-:Y:S01]  /*0510*/  IMAD.U32 R24, RZ, RZ, UR10 ;  /* 0x0000000aff187e24 */ /* 0x000fe2000f8e00ff */
[----:B------:R-:W-:Y:S01]  /*0520*/  MOV R26, UR38 ;  /* 0x00000026001a7c02 */ /* 0x000fe20008000f00 */
[----:B------:R-:W-:Y:S01]  /*0530*/  UIADD3 UR27, UPT, UPT, UR37, 0x4, URZ ;  /* 0x00000004251b7890 */ /* 0x000fe2000fffe0ff */
[----:B------:R-:W-:Y:S01]  /*0540*/  MOV R27, UR39 ;  /* 0x00000027001b7c02 */ /* 0x000fe20008000f00 */
[----:B------:R4:W5:Y:S01]  /*0550*/  LDG.E R18, desc[UR24][R8.64] ;  /* 0x0000001808127981 */ /* 0x000962000c1e1900 */
[----:B------:R-:W-:-:S02]  /*0560*/  UIMAD.WIDE.U32 UR38, UR35, 0x4, UR22 ;  /* 0x00000004232678a5 */ /* 0x000fc4000f8e0016 */
[----:B------:R-:W-:Y:S01]  /*0570*/  UIMAD.WIDE.U32 UR10, UR28, 0x4, UR20 ;  /* 0x000000041c0a78a5 */ /* 0x000fe2000f8e0014 */
[----:B------:R4:W5:Y:S01]  /*0580*/  LDG.E R17, desc[UR24][R12.64] ;  /* 0x000000180c117981 */ /* 0x000962000c1e1900 */
[----:B0-----:R-:W-:Y:S01]  /*0590*/  MOV R2, UR40 ;  /* 0x0000002800027c02 */ /* 0x001fe20008000f00 */
[----:B------:R-:W-:Y:S01]  /*05a0*/  IMAD.U32 R3, RZ, RZ, UR41 ;  /* 0x00000029ff037e24 */ /* 0x000fe2000f8e00ff */
[----:B-1----:R-:W-:Y:S01]  /*05b0*/  MOV R5, UR9 ;  /* 0x0000000900057c02 */ /* 0x002fe20008000f00 */
[----:B------:R-:W5:Y:S01]  /*05c0*/  LDG.E R20, desc[UR24][R26.64] ;  /* 0x000000181a147981 */ /* 0x000f62000c1e1900 */
[----:B------:R-:W-:Y:S01]  /*05d0*/  MOV R4, UR8 ;  /* 0x0000000800047c02 */ /* 0x000fe20008000f00 */
[----:B------:R-:W-:Y:S02]  /*05e0*/  UIMAD.WIDE.U32 UR42, UR36, 0x4, UR22 ;  /* 0x00000004242a78a5 */ /* 0x000fe4000f8e0016 */
[----:B------:R-:W5:Y:S01]  /*05f0*/  LDG.E R25, desc[UR24][R24.64] ;  /* 0x0000001818197981 */ /* 0x000f62000c1e1900 */
[----:B------:R-:W-:Y:S01]  /*0600*/  UIMAD.WIDE.U32 UR8, UR27, 0x4, UR20 ;  /* 0x000000041b0878a5 */ /* 0x000fe2000f8e0014 */
[----:B----4-:R-:W-:Y:S01]  /*0610*/  IMAD.U32 R6, RZ, RZ, UR38 ;  /* 0x00000026ff067e24 */ /* 0x010fe2000f8e00ff */
[----:B------:R-:W-:Y:S01]  /*0620*/  MOV R9, UR11 ;  /* 0x0000000b00097c02 */ /* 0x000fe20008000f00 */
[----:B------:R-:W4:Y:S01]  /*0630*/  LDG.E R2, desc[UR24][R2.64] ;  /* 0x0000001802027981 */ /* 0x000f22000c1e1900 */
[----:B------:R-:W-:-:S02]  /*0640*/  MOV R7, UR39 ;  /* 0x0000002700077c02 */ /* 0x000fc40008000f00 */
[----:B------:R-:W-:Y:S01]  /*0650*/  MOV R8, UR10 ;  /* 0x0000000a00087c02 */ /* 0x000fe20008000f00 */
[----:B------:R-:W4:Y:S01]  /*0660*/  LDG.E R5, desc[UR24][R4.64] ;  /* 0x0000001804057981 */ /* 0x000f22000c1e1900 */
[----:B------:R-:W-:Y:S01]  /*0670*/  IMAD.U32 R10, RZ, RZ, UR42 ;  /* 0x0000002aff0a7e24 */ /* 0x000fe2000f8e00ff */
[----:B------:R-:W-:Y:S02]  /*0680*/  MOV R13, UR9 ;  /* 0x00000009000d7c02 */ /* 0x000fe40008000f00 */
[----:B------:R-:W-:Y:S01]  /*0690*/  MOV R11, UR43 ;  /* 0x0000002b000b7c02 */ /* 0x000fe20008000f00 */
[----:B------:R-:W4:Y:S01]  /*06a0*/  LDG.E R6, desc[UR24][R6.64] ;  /* 0x0000001806067981 */ /* 0x000f22000c1e1900 */
[----:B------:R-:W-:-:S03]  /*06b0*/  MOV R12, UR8 ;  /* 0x00000008000c7c02 */ /* 0x000fc60008000f00 */
[----:B------:R-:W4:Y:S04]  /*06c0*/  LDG.E R9, desc[UR24][R8.64] ;  /* 0x0000001808097981 */ /* 0x000f28000c1e1900 */
[----:B------:R-:W4:Y:S04]  /*06d0*/  LDG.E R10, desc[UR24][R10.64] ;  /* 0x000000180a0a7981 */ /* 0x000f28000c1e1900 */
[----:B------:R-:W4:Y:S01]  /*06e0*/  LDG.E R13, desc[UR24][R12.64] ;  /* 0x000000180c0d7981 */ /* 0x000f22000c1e1900 */
[----:B------:R-:W-:-:S04]  /*06f0*/  UIADD3 UR19, UPT, UPT, UR19, 0x8, URZ ;  /* 0x0000000813137890 */ /* 0x000fc8000fffe0ff */
[----:B------:R-:W-:Y:S02]  /*0700*/  UISETP.NE.AND UP1, UPT, UR19, URZ, UPT ;  /* 0x000000ff1300728c */ /* 0x000fe4000bf25270 */
[----:B------:R-:W-:Y:S02]  /*0710*/  ULEA UR6, UR29, UR6, 0x3 ;  /* 0x000000061d067291 */ /* 0x000fe4000f8e18ff */
[----:B------:R-:W-:Y:S02]  /*0720*/  ULEA UR31, UR29, UR31, 0x3 ;  /* 0x0000001f1d1f7291 */ /* 0x000fe4000f8e18ff */
[----:B------:R-:W-:Y:S02]  /*0730*/  ULEA UR32, UR29, UR32, 0x3 ;  /* 0x000000201d207291 */ /* 0x000fe4000f8e18ff */
[----:B------:R-:W-:Y:S02]  /*0740*/  ULEA UR33, UR29, UR33, 0x3 ;  /* 0x000000211d217291 */ /* 0x000fe4000f8e18ff */
[----:B------:R-:W-:-:S02]  /*0750*/  ULEA UR34, UR29, UR34, 0x3 ;  /* 0x000000221d227291 */ /* 0x000fc4000f8e18ff */
[----:B------:R-:W-:Y:S02]  /*0760*/  ULEA UR35, UR29, UR35, 0x3 ;  /* 0x000000231d237291 */ /* 0x000fe4000f8e18ff */
[----:B------:R-:W-:Y:S02]  /*0770*/  ULEA UR36, UR29, UR36, 0x3 ;  /* 0x000000241d247291 */ /* 0x000fe4000f8e18ff */
[----:B------:R-:W-:Y:S02]  /*0780*/  ULEA UR18, UR29, UR18, 0x3 ;  /* 0x000000121d127291 */ /* 0x000fe4000f8e18ff */
[----:B------:R-:W-:Y:S01]  /*0790*/  UIADD3 UR37, UPT, UPT, UR37, 0x8, URZ ;  /* 0x0000000825257890 */ /* 0x000fe2000fffe0ff */
[----:B--2---:R-:W-:-:S04]  /*07a0*/  FFMA R0, R19, R15, R0 ;  /* 0x0000000f13007223 */ /* 0x004fc80000000000 */
[----:B---3--:R-:W-:-:S04]  /*07b0*/  FFMA R0, R21, R16, R0 ;  /* 0x0000001015007223 */ /* 0x008fc80000000000 */
[----:B-----5:R-:W-:-:S04]  /*07c0*/  FFMA R23, R23, R14, R0 ;  /* 0x0000000e17177223 */ /* 0x020fc80000000000 */
[----:B------:R-:W-:-:S04]  /*07d0*/  FFMA R18, R18, R17, R23 ;  /* 0x0000001112127223 */ /* 0x000fc80000000017 */
[----:B------:R-:W-:-:S04]  /*07e0*/  FFMA R18, R25, R20, R18 ;  /* 0x0000001419127223 */ /* 0x000fc80000000012 */
[----:B----4-:R-:W-:-:S04]  /*07f0*/  FFMA R2, R5, R2, R18 ;  /* 0x0000000205027223 */ /* 0x010fc80000000012 */
[----:B------:R-:W-:-:S04]  /*0800*/  FFMA R2, R9, R6, R2 ;  /* 0x0000000609027223 */ /* 0x000fc80000000002 */
[----:B------:R-:W-:Y:S01]  /*0810*/  FFMA R0, R13, R10, R2 ;  /* 0x0000000a0d007223 */ /* 0x000fe20000000002 */
[----:B------:R-:W-:Y:S06]  /*0820*/  BRA.U UP1, `(.L_x_1) ;  /* 0xfffffff901947547 */ /* 0x000fec000b83ffff */
[----:B------:R-:W-:-:S12]  /*0830*/  ULOP3.LUT UR6, UR29, 0x7ffffff8, URZ, 0xc0, !UPT ;  /* 0x7ffffff81d067892 */ /* 0x000fd8000f8ec0ff */
.L_x_0:
[----:B------:R-:W-:Y:S02]  /*0840*/  ULOP3.LUT UR8, UR29, 0x7, URZ, 0xc0, !UPT ;  /* 0x000000071d087892 */ /* 0x000fe4000f8ec0ff */
[----:B------:R-:W-:Y:S02]  /*0850*/  UIADD3 UR19, UPT, UPT, UR30, UR5, URZ ;  /* 0x000000051e137290 */ /* 0x000fe4000fffe0ff */
[----:B------:R-:W-:-:S09]  /*0860*/  UISETP.NE.AND UP1, UPT, UR8, URZ, UPT ;  /* 0x000000ff0800728c */ /* 0x000fd2000bf25270 */
[----:B------:R-:W-:Y:S05]  /*0870*/  BRA.U !UP1, `(.L_x_2) ;  /* 0x0000000509507547 */ /* 0x000fea000b800000 */
[----:B------:R-:W-:Y:S01]  /*0880*/  ULOP3.LUT UP1, UR18, UR29, 0x3, URZ, 0xc0, !UPT ;  /* 0x000000031d127892 */ /* 0x000fe2000f82c0ff */
[----:B------:R-:W-:Y:S11]  /*0890*/  BRA.U !UP0, `(.L_x_3) ;  /* 0x0000000108a07547 */ /* 0x000ff6000b800000 */
[----:B------:R-:W0:Y:S01]  /*08a0*/  LDC.64 R4, c[0x0][0x380] ;  /* 0x0000e000ff047b82 */ /* 0x000e220000000a00 */
[----:B------:R-:W-:Y:S02]  /*08b0*/  UIADD3 UR8, UPT, UPT, UR19, UR6, URZ ;  /* 0x0000000613087290 */ /* 0x000fe4000fffe0ff */
[----:B------:R-:W-:Y:S02]  /*08c0*/  UIADD3 UR9, UPT, UPT, UR6, UR4, URZ ;  /* 0x0000000406097290 */ /* 0x000fe4000fffe0ff */
[----:B------:R-:W-:Y:S02]  /*08d0*/  UIADD3 UR10, UPT, UPT, UR8, 0x1, URZ ;  /* 0x00000001080a7890 */ /* 0x000fe4000fffe0ff */
[----:B------:R-:W-:Y:S01]  /*08e0*/  UIMAD UR9, UR9, UR29, UR5 ;  /* 0x0000001d090972a4 */ /* 0x000fe2000f8e0205 */
[----:B------:R-:W1:Y:S01]  /*08f0*/  LDC.64 R2, c[0x0][0x388] ;  /* 0x0000e200ff027b82 */ /* 0x000e620000000a00 */
[----:B------:R-:W-:Y:S02]  /*0900*/  IMAD.U32 R9, RZ, RZ, UR8 ;  /* 0x00000008ff097e24 */ /* 0x000fe4000f8e00ff */
[----:B------:R-:W-:Y:S01]  /*0910*/  MOV R13, UR10 ;  /* 0x0000000a000d7c02 */ /* 0x000fe20008000f00 */
[----:B------:R-:W-:-:S02]  /*0920*/  UIADD3 UR10, UPT, UPT, UR9, UR29, URZ ;  /* 0x0000001d090a7290 */ /* 0x000fc4000fffe0ff */
[----:B------:R-:W-:Y:S01]  /*0930*/  MOV R11, UR9 ;  /* 0x00000009000b7c02 */ /* 0x000fe20008000f00 */
[----:B------:R-:W-:Y:S02]  /*0940*/  UIADD3 UR9, UPT, UPT, UR8, 0x2, URZ ;  /* 0x0000000208097890 */ /* 0x000fe4000fffe0ff */
[----:B------:R-:W-:Y:S02]  /*0950*/  UIADD3 UR11, UPT, UPT, UR10, UR29, URZ ;  /* 0x0000001d0a0b7290 */ /* 0x000fe4000fffe0ff */
[----:B------:R-:W-:Y:S01]  /*0960*/  MOV R15, UR10 ;  /* 0x0000000a000f7c02 */ /* 0x000fe20008000f00 */
[----:B------:R-:W-:Y:S01]  /*0970*/  UIADD3 UR8, UPT, UPT, UR8, 0x3, URZ ;  /* 0x0000000308087890 */ /* 0x000fe2000fffe0ff */
[----:B------:R-:W-:Y:S01]  /*0980*/  IMAD.U32 R17, RZ, RZ, UR9 ;  /* 0x00000009ff117e24 */ /* 0x000fe2000f8e00ff */
[----:B------:R-:W-:Y:S01]  /*0990*/  UIADD3 UR9, UPT, UPT, UR11, UR29, URZ ;  /* 0x0000001d0b097290 */ /* 0x000fe2000fffe0ff */
[----:B0-----:R-:W-:Y:S01]  /*09a0*/  IMAD.WIDE.U32 R12, R13, 0x4, R4 ;  /* 0x000000040d0c7825 */ /* 0x001fe200078e0004 */
[----:B------:R-:W-:-:S03]  /*09b0*/  MOV R21, UR11 ;  /* 0x0000000b00157c02 */ /* 0x000fc60008000f00 */
[----:B------:R-:W-:Y:S01]  /*09c0*/  IMAD.WIDE.U32 R8, R9, 0x4, R4 ;  /* 0x0000000409087825 */ /* 0x000fe200078e0004 */
[----:B------:R0:W2:Y:S03]  /*09d0*/  LDG.E R6, desc[UR24][R12.64] ;  /* 0x000000180c067981 */ /* 0x0000a6000c1e1900 */
[--C-:B-1----:R-:W-:Y:S01]  /*09e0*/  IMAD.WIDE.U32 R10, R11, 0x4, R2.reuse ;  /* 0x000000040b0a7825 */ /* 0x102fe200078e0002 */
[----:B------:R1:W3:Y:S03]  /*09f0*/  LDG.E R7, desc[UR24][R8.64] ;  /* 0x0000001808077981 */ /* 0x0002e6000c1e1900 */
[----:B------:R-:W-:Y:S01]  /*0a00*/  IMAD.WIDE.U32 R14, R15, 0x4, R2 ;  /* 0x000000040f0e7825 */ /* 0x000fe200078e0002 */
[----:B------:R-:W-:Y:S01]  /*0a10*/  MOV R19, UR8 ;  /* 0x0000000800137c02 */ /* 0x000fe20008000f00 */
[----:B------:R-:W3:Y:S02]  /*0a20*/  LDG.E R10, desc[UR24][R10.64] ;  /* 0x000000180a0a7981 */ /* 0x000ee4000c1e1900 */
[----:B0-----:R-:W-:Y:S01]  /*0a30*/  IMAD.WIDE.U32 R12, R17, 0x4, R4 ;  /* 0x00000004110c7825 */ /* 0x001fe200078e0004 */
[----:B------:R-:W-:Y:S01]  /*0a40*/  MOV R17, UR9 ;  /* 0x0000000900117c02 */ /* 0x000fe20008000f00 */
[----:B------:R-:W2:Y:S02]  /*0a50*/  LDG.E R14, desc[UR24][R14.64] ;  /* 0x000000180e0e7981 */ /* 0x000ea4000c1e1900 */
[----:B-1----:R-:W-:-:S02]  /*0a60*/  IMAD.WIDE.U32 R8, R21, 0x4, R2 ;  /* 0x0000000415087825 */ /* 0x002fc400078e0002 */
[----:B------:R-:W4:Y:S02]  /*0a70*/  LDG.E R13, desc[UR24][R12.64] ;  /* 0x000000180c0d7981 */ /* 0x000f24000c1e1900 */
[----:B------:R-:W-:Y:S02]  /*0a80*/  IMAD.WIDE.U32 R4, R19, 0x4, R4 ;  /* 0x0000000413047825 */ /* 0x000fe400078e0004 */
[----:B------:R-:W4:Y:S02]  /*0a90*/  LDG.E R8, desc[UR24][R8.64] ;  /* 0x0000001808087981 */ /* 0x000f24000c1e1900 */
[----:B------:R-:W-:Y:S02]  /*0aa0*/  IMAD.WIDE.U32 R2, R17, 0x4, R2 ;  /* 0x0000000411027825 */ /* 0x000fe400078e0002 */
[----:B------:R-:W5:Y:S04]  /*0ab0*/  LDG.E R5, desc[UR24][R4.64] ;  /* 0x0000001804057981 */ /* 0x000f68000c1e1900 */
[----:B------:R-:W5:Y:S01]  /*0ac0*/  LDG.E R2, desc[UR24][R2.64] ;  /* 0x0000001802027981 */ /* 0x000f62000c1e1900 */
[----:B------:R-:W-:Y:S01]  /*0ad0*/  UIADD3 UR6, UPT, UPT, UR6, 0x4, URZ ;  /* 0x0000000406067890 */ /* 0x000fe2000fffe0ff */
[----:B---3--:R-:W-:-:S04]  /*0ae0*/  FFMA R7, R7, R10, R0 ;  /* 0x0000000a07077223 */ /* 0x008fc80000000000 */
[----:B--2---:R-:W-:-:S04]  /*0af0*/  FFMA R6, R6, R14, R7 ;  /* 0x0000000e06067223 */ /* 0x004fc80000000007 */
[----:B----4-:R-:W-:-:S04]  /*0b00*/  FFMA R6, R13, R8, R6 ;  /* 0x000000080d067223 */ /* 0x010fc80000000006 */
[----:B-----5:R-:W-:-:S07]  /*0b10*/  FFMA R0, R5, R2, R6 ;  /* 0x0000000205007223 */ /* 0x020fce0000000006 */
.L_x_3:
[----:B------:R-:W-:Y:S05]  /*0b20*/  BRA.U !UP1, `(.L_x_2) ;  /* 0x0000000109a47547 */ /* 0x000fea000b800000 */
[----:B------:R-:W-:Y:S01]  /*0b30*/  IMAD.U32 R2, RZ, RZ, UR18 ;  /* 0x00000012ff027e24 */ /* 0x000fe2000f8e00ff */
[----:B------:R-:W-:Y:S01]  /*0b40*/  ULOP3.LUT UR8, UR29, 0x1, URZ, 0xc0, !UPT ;  /* 0x000000011d087892 */ /* 0x000fe2000f8ec0ff */
[----:B------:R-:W-:Y:S01]  /*0b50*/  MOV R6, UR6 ;  /* 0x0000000600067c02 */ /* 0x000fe20008000f00 */
[----:B------:R-:W0:Y:S01]  /*0b60*/  LDC.64 R4, c[0x0][0x380] ;  /* 0x0000e000ff047b82 */ /* 0x000e220000000a00 */
[----:B------:R-:W-:Y:S01]  /*0b70*/  MOV R7, UR19 ;  /* 0x0000001300077c02 */ /* 0x000fe20008000f00 */
[----:B------:R-:W-:Y:S01]  /*0b80*/  UISETP.NE.U32.AND UP1, UPT, UR8, 0x1, UPT ;  /* 0x000000010800788c */ /* 0x000fe2000bf25070 */
[----:B------:R-:W-:Y:S01]  /*0b90*/  ISETP.NE.AND P0, PT, R2, 0x1, PT ;  /* 0x000000010200780c */ /* 0x000fe20003f05270 */
[----:B------:R-:W-:Y:S01]  /*0ba0*/  IMAD.U32 R8, RZ, RZ, UR6 ;  /* 0x00000006ff087e24 */ /* 0x000fe2000f8e00ff */
[----:B------:R-:W-:-:S03]  /*0bb0*/  MOV R9, UR29 ;  /* 0x0000001d00097c02 */ /* 0x000fc60008000f00 */
[----:B------:R-:W1:Y:S01]  /*0bc0*/  LDC.64 R2, c[0x0][0x388] ;  /* 0x0000e200ff027b82 */ /* 0x000e620000000a00 */
[----:B------:R-:W-:-:S04]  /*0bd0*/  PLOP3.LUT P1, PT, PT, PT, UP1, 0x80, 0x8 ;  /* 0x000000000008781c */ /* 0x000fc80003f2f018 */
[----:B------:R-:W2:Y:S03]  /*0be0*/  @!UP1 LDCU.128 UR8, c[0x0][0x380] ;  /* 0x00007000ff0897ac */ /* 0x000ea60008000c00 */
[----:B------:R-:W-:Y:S02]  /*0bf0*/  @P0 IADD3 R6, PT, PT, R6, 0x2, RZ ;  /* 0x0000000206060810 */ /* 0x000fe40007ffe0ff */
[----:B------:R-:W-:Y:S02]  /*0c00*/  @P0 IADD3 R7, PT, PT, R7, UR6, RZ ;  /* 0x0000000607070c10 */ /* 0x000fe4000fffe0ff */
[----:B------:R-:W-:Y:S02]  /*0c10*/  @P0 R2UR UR6, R6 ;  /* 0x00000000060602ca */ /* 0x000fe400000e0000 */
[----:B------:R-:W-:Y:S01]  /*0c20*/  @P0 IADD3 R6, PT, PT, R8, UR4, RZ ;  /* 0x0000000408060c10 */ /* 0x000fe2000fffe0ff */
[----:B------:R-:W-:-:S04]  /*0c30*/  @P0 VIADD R11, R7, 0x1 ;  /* 0x00000001070b0836 */ /* 0x000fc80000000000 */
[----:B------:R-:W-:Y:S02]  /*0c40*/  @P0 IMAD R9, R6, R9, UR5 ;  /* 0x0000000506090e24 */ /* 0x000fe4000f8e0209 */
[----:B0-----:R-:W-:-:S03]  /*0c50*/  @P0 IMAD.WIDE.U32 R6, R7, 0x4, R4 ;  /* 0x0000000407060825 */ /* 0x001fc600078e0004 */
[C---:B------:R-:W-:Y:S01]  /*0c60*/  @P0 IADD3 R13, PT, PT, R9.reuse, UR29, RZ ;  /* 0x0000001d090d0c10 */ /* 0x040fe2000fffe0ff */
[----:B------:R-:W-:Y:S01]  /*0c70*/  @!UP1 UIADD3 UR18, UPT, UPT, UR6, UR4, URZ ;  /* 0x0000000406129290 */ /* 0x000fe2000fffe0ff */
[----:B-1----:R-:W-:Y:S01]  /*0c80*/  @P0 IMAD.WIDE.U32 R8, R9, 0x4, R2 ;  /* 0x0000000409080825 */ /* 0x002fe200078e0002 */
[----:B------:R-:W-:Y:S01]  /*0c90*/  @!UP1 UIADD3 UR6, UPT, UPT, UR19, UR6, URZ ;  /* 0x0000000613069290 */ /* 0x000fe2000fffe0ff */
[----:B------:R-:W3:Y:S01]  /*0ca0*/  @P0 LDG.E R7, desc[UR24][R6.64] ;  /* 0x0000001806070981 */ /* 0x000ee2000c1e1900 */
[----:B------:R-:W-:Y:S01]  /*0cb0*/  @!UP1 UIMAD UR18, UR18, UR29, UR5 ;  /* 0x0000001d121292a4 */ /* 0x000fe2000f8e0205 */
[----:B------:R-:W-:Y:S01]  /*0cc0*/  @P0 IMAD.WIDE.U32 R4, R11, 0x4, R4 ;  /* 0x000000040b040825 */ /* 0x000fe200078e0004 */
[----:B--2---:R-:W-:Y:S01]  /*0cd0*/  @!UP1 UIMAD.WIDE.U32 UR8, UR6, 0x4, UR8 ;  /* 0x00000004060898a5 */ /* 0x004fe2000f8e0008 */
[----:B------:R-:W3:Y:S01]  /*0ce0*/  @P0 LDG.E R8, desc[UR24][R8.64] ;  /* 0x0000001808080981 */ /* 0x000ee2000c1e1900 */
[----:B------:R-:W-:Y:S01]  /*0cf0*/  @!UP1 UIMAD.WIDE.U32 UR10, UR18, 0x4, UR10 ;  /* 0x00000004120a98a5 */ /* 0x000fe2000f8e000a */
[----:B------:R-:W-:-:S02]  /*0d00*/  @P0 IMAD.WIDE.U32 R2, R13, 0x4, R2 ;  /* 0x000000040d020825 */ /* 0x000fc400078e0002 */
[----:B------:R-:W2:Y:S01]  /*0d10*/  @P0 LDG.E R5, desc[UR24][R4.64] ;  /* 0x0000001804050981 */ /* 0x000ea2000c1e1900 */
[----:B------:R-:W-:Y:S02]  /*0d20*/  MOV R11, UR9 ;  /* 0x00000009000b7c02 */ /* 0x000fe40008000f00 */
[----:B------:R-:W-:Y:S01]  /*0d30*/  IMAD.U32 R12, RZ, RZ, UR10 ;  /* 0x0000000aff0c7e24 */ /* 0x000fe2000f8e00ff */
[----:B------:R-:W-:Y:S01]  /*0d40*/  MOV R10, UR8 ;  /* 0x00000008000a7c02 */ /* 0x000fe20008000f00 */
[----:B------:R-:W2:Y:S01]  /*0d50*/  @P0 LDG.E R2, desc[UR24][R2.64] ;  /* 0x0000001802020981 */ /* 0x000ea2000c1e1900 */
[----:B------:R-:W-:-:S03]  /*0d60*/  MOV R13, UR11 ;  /* 0x0000000b000d7c02 */ /* 0x000fc60008000f00 */
[----:B------:R-:W4:Y:S04]  /*0d70*/  @!P1 LDG.E R11, desc[UR24][R10.64] ;  /* 0x000000180a0b9981 */ /* 0x000f28000c1e1900 */
[----:B------:R-:W4:Y:S01]  /*0d80*/  @!P1 LDG.E R12, desc[UR24][R12.64] ;  /* 0x000000180c0c9981 */ /* 0x000f22000c1e1900 */
[----:B---3--:R-:W-:-:S04]  /*0d90*/  @P0 FFMA R14, R7, R8, R0 ;  /* 0x00000008070e0223 */ /* 0x008fc80000000000 */
[----:B--2---:R-:W-:-:S04]  /*0da0*/  @P0 FFMA R0, R5, R2, R14 ;  /* 0x0000000205000223 */ /* 0x004fc8000000000e */
[----:B----4-:R-:W-:-:S07]  /*0db0*/  @!P1 FFMA R0, R11, R12, R0 ;  /* 0x0000000c0b009223 */ /* 0x010fce0000000000 */
.L_x_2:
[----:B------:R-:W0:Y:S01]  /*0dc0*/  LDCU.64 UR8, c[0x0][0x390] ;  /* 0x00007200ff0877ac */ /* 0x000e220008000a00 */
[----:B------:R-:W-:-:S04]  /*0dd0*/  UIADD3 UR5, UPT, UPT, UR5, 0x1, URZ ;  /* 0x0000000105057890 */ /* 0x000fc8000fffe0ff */
[----:B------:R-:W-:Y:S02]  /*0de0*/  UISETP.NE.AND UP1, UPT, UR5, UR29, UPT ;  /* 0x0000001d0500728c */ /* 0x000fe4000bf25270 */
[----:B0-----:R-:W-:-:S06]  /*0df0*/  UIMAD.WIDE.U32 UR8, UR19, 0x4, UR8 ;  /* 0x00000004130878a5 */ /* 0x001fcc000f8e0008 */
[----:B------:R-:W-:Y:S02]  /*0e00*/  MOV R2, UR8 ;  /* 0x0000000800027c02 */ /* 0x000fe40008000f00 */
[----:B------:R-:W-:-:S05]  /*0e10*/  MOV R3, UR9 ;  /* 0x0000000900037c02 */ /* 0x000fca0008000f00 */
[----:B------:R0:W-:Y:S01]  /*0e20*/  STG.E desc[UR24][R2.64], R0 ;  /* 0x0000000002007986 */ /* 0x0001e2000c101918 */
[----:B------:R-:W-:Y:S05]  /*0e30*/  BRA.U UP1, `(.L_x_4) ;  /* 0xfffffff101cc7547 */ /* 0x000fea000b83ffff */
[----:B------:R-:W-:-:S04]  /*0e40*/  UIADD3 UR4, UPT, UPT, UR4, 0x1, URZ ;  /* 0x0000000104047890 */ /* 0x000fc8000fffe0ff */
[----:B------:R-:W-:-:S09]  /*0e50*/  UISETP.NE.AND UP1, UPT, UR4, UR29, UPT ;  /* 0x0000001d0400728c */ /* 0x000fd2000bf25270 */
[----:B------:R-:W-:Y:S05]  /*0e60*/  BRA.U UP1, `(.L_x_5) ;  /* 0xfffffff101887547 */ /* 0x000fea000b83ffff */
[----:B------:R-:W-:Y:S05]  /*0e70*/  EXIT ;  /* 0x000000000000794d */ /* 0x000fea0003800000 */
.L_x_6:
[----:B------:R-:W-:-:S00]  /*0e80*/  BRA `(.L_x_6) ;  /* 0xfffffffc00fc7947 */ /* 0x000fc0000383ffff */
[----:B------:R-:W-:-:S00]  /*0e90*/  NOP ;  /* 0x0000000000007918 */ /* 0x000fc00000000000 */
        /* <DEDUP_REMOVED lines=14> */
.L_x_17:


//--------------------- .text._Z16cudaDownSamplingPfS_ --------------------------
	.section	.text._Z16cudaDownSamplingPfS_,"ax",@progbits
	.align	128
        .global         _Z16cudaDownSamplingPfS_
        .type           _Z16cudaDownSamplingPfS_,@function
        .size           _Z16cudaDownSamplingPfS_,(.L_x_18 - _Z16cudaDownSamplingPfS_)
        .other          _Z16cudaDownSamplingPfS_,@"STO_CUDA_ENTRY STV_DEFAULT"
_Z16cudaDownSamplingPfS_:
.text._Z16cudaDownSamplingPfS_:
[----:B------:R-:W-:Y:S01]  /*0000*/  LDC R1, c[0x0][0x37c] ;  /* 0x0000df00ff017b82 */ /* 0x000fe20000000800 */
[----:B------:R-:W0:Y:S07]  /*0010*/  S2R R0, SR_TID.X ;  /* 0x0000000000007919 */ /* 0x000e2e0000002100 */
[----:B------:R-:W1:Y:S01]  /*0020*/  LDC R6, c[0x0][0x364] ;  /* 0x0000d900ff067b82 */ /* 0x000e620000000800 */
[----:B------:R-:W2:Y:S07]  /*0030*/  S2R R8, SR_TID.Y ;  /* 0x0000000000087919 */ /* 0x000eae0000002200 */
[----:B------:R-:W0:Y:S08]  /*0040*/  S2UR UR4, SR_CTAID.X ;  /* 0x00000000000479c3 */ /* 0x000e300000002500 */
[----:B------:R-:W0:Y:S08]  /*0050*/  LDC R15, c[0x0][0x360] ;  /* 0x0000d800ff0f7b82 */ /* 0x000e300000000800 */
[----:B------:R-:W3:Y:S01]  /*0060*/  LDC.64 R4, c[0x0][0x380] ;  /* 0x0000e000ff047b82 */ /* 0x000ee20000000a00 */
[----:B0-----:R-:W-:Y:S01]  /*0070*/  IMAD R10, R15, UR4, R0 ;  /* 0x000000040f0a7c24 */ /* 0x001fe2000f8e0200 */
[----:B------:R-:W0:Y:S01]  /*0080*/  LDCU.64 UR4, c[0x0][0x358] ;  /* 0x00006b00ff0477ac */ /* 0x000e220008000a00 */
[----:B--2---:R-:W-:-:S03]  /*0090*/  SHF.L.U32 R0, R8, 0x1, RZ ;  /* 0x0000000108007819 */ /* 0x004fc600000006ff */
[----:B------:R-:W-:-:S05]  /*00a0*/  SHF.L.U32 R3, R10, 0x2, RZ ;  /* 0x000000020a037819 */ /* 0x000fca00000006ff */
[----:B-1----:R-:W-:-:S04]  /*00b0*/  IMAD R7, R3, R6, R0 ;  /* 0x0000000603077224 */ /* 0x002fc800078e0200 */
[----:B---3--:R-:W-:Y:S01]  /*00c0*/  IMAD.WIDE.U32 R2, R7, 0x4, R4 ;  /* 0x0000000407027825 */ /* 0x008fe200078e0004 */
[----:B------:R-:W-:-:S04]  /*00d0*/  LEA R7, R6, R7, 0x1 ;  /* 0x0000000706077211 */ /* 0x000fc800078e08ff */
[----:B0-----:R-:W2:Y:S01]  /*00e0*/  LDG.E R0, desc[UR4][R2.64] ;  /* 0x0000000402007981 */ /* 0x001ea2000c1e1900 */
[----:B------:R-:W-:Y:S02]  /*00f0*/  IMAD.WIDE.U32 R4, R7, 0x4, R4 ;  /* 0x0000000407047825 */ /* 0x000fe400078e0004 */
[----:B------:R-:W0:Y:S01]  /*0100*/  LDC.64 R6, c[0x0][0x388] ;  /* 0x0000e200ff067b82 */ /* 0x000e220000000a00 */
[----:B------:R-:W3:Y:S04]  /*0110*/  LDG.E R9, desc[UR4][R2.64+0x4] ;  /* 0x0000040402097981 */ /* 0x000ee8000c1e1900 */
[----:B------:R-:W4:Y:S04]  /*0120*/  LDG.E R11, desc[UR4][R4.64] ;  /* 0x00000004040b7981 */ /* 0x000f28000c1e1900 */
[----:B------:R-:W5:Y:S01]  /*0130*/  LDG.E R13, desc[UR4][R4.64+0x4] ;  /* 0x00000404040d7981 */ /* 0x000f62000c1e1900 */
[----:B--2---:R-:W-:-:S04]  /*0140*/  FADD R0, RZ, R0 ;  /* 0x00000000ff007221 */ /* 0x004fc80000000000 */
[----:B---3--:R-:W-:Y:S01]  /*0150*/  FADD R0, R0, R9 ;  /* 0x0000000900007221 */ /* 0x008fe20000000000 */
[----:B------:R-:W-:-:S03]  /*0160*/  IMAD R9, R15, R10, R8 ;  /* 0x0000000a0f097224 */ /* 0x000fc600078e0208 */
[----:B----4-:R-:W-:Y:S01]  /*0170*/  FADD R0, R0, R11 ;  /* 0x0000000b00007221 */ /* 0x010fe20000000000 */
[----:B0-----:R-:W-:-:S04]  /*0180*/  IMAD.WIDE.U32 R6, R9, 0x4, R6 ;  /* 0x0000000409067825 */ /* 0x001fc800078e0006 */
[----:B-----5:R-:W-:-:S04]  /*0190*/  FADD R0, R0, R13 ;  /* 0x0000000d00007221 */ /* 0x020fc80000000000 */
[----:B------:R-:W-:-:S05]  /*01a0*/  FMUL R9, R0, 0.25 ;  /* 0x3e80000000097820 */ /* 0x000fca0000400000 */
[----:B------:R-:W-:Y:S01]  /*01b0*/  STG.E desc[UR4][R6.64], R9 ;  /* 0x0000000906007986 */ /* 0x000fe2000c101904 */
[----:B------:R-:W-:Y:S05]  /*01c0*/  EXIT ;  /* 0x000000000000794d */ /* 0x000fea0003800000 */
.L_x_7:
        /* <DEDUP_REMOVED lines=11> */
.L_x_18:


//--------------------- .text._Z15cudaConvolutionPfS_S_ --------------------------
	.section	.text._Z15cudaConvolutionPfS_S_,"ax",@progbits
	.align	128
        .global         _Z15cudaConvolutionPfS_S_
        .type           _Z15cudaConvolutionPfS_S_,@function
        .size           _Z15cudaConvolutionPfS_S_,(.L_x_19 - _Z15cudaConvolutionPfS_S_)
        .other          _Z15cudaConvolutionPfS_S_,@"STO_CUDA_ENTRY STV_DEFAULT"
_Z15cudaConvolutionPfS_S_:
.text._Z15cudaConvolutionPfS_S_:
[----:B------:R-:W-:Y:S01]  /*0000*/  LDC R1, c[0x0][0x37c] ;  /* 0x0000df00ff017b82 */ /* 0x000fe20000000800 */
[----:B------:R-:W0:Y:S07]  /*0010*/  S2R R4, SR_CTAID.X ;  /* 0x0000000000047919 */ /* 0x000e2e0000002500 */
[----:B------:R-:W1:Y:S01]  /*0020*/  LDC R5, c[0x0][0x364] ;  /* 0x0000d900ff057b82 */ /* 0x000e620000000800 */
[----:B------:R-:W2:Y:S01]  /*0030*/  LDCU.64 UR4, c[0x0][0x358] ;  /* 0x00006b00ff0477ac */ /* 0x000ea20008000a00 */
[----:B------:R-:W1:Y:S01]  /*0040*/  S2R R0, SR_TID.Y ;  /* 0x0000000000007919 */ /* 0x000e620000002200 */
[----:B------:R-:W1:Y:S05]  /*0050*/  S2R R3, SR_TID.X ;  /* 0x0000000000037919 */ /* 0x000e6a0000002100 */
[----:B------:R-:W3:Y:S08]  /*0060*/  LDC.64 R10, c[0x0][0x388] ;  /* 0x0000e200ff0a7b82 */ /* 0x000ef00000000a00 */
[----:B------:R-:W4:Y:S01]  /*0070*/  LDC.64 R12, c[0x0][0x380] ;  /* 0x0000e000ff0c7b82 */ /* 0x000f220000000a00 */
[----:B0-----:R-:W-:-:S04]  /*0080*/  IMAD R2, R4, 0x19, RZ ;  /* 0x0000001904027824 */ /* 0x001fc800078e02ff */
[C---:B---3--:R-:W-:Y:S01]  /*0090*/  IMAD.WIDE.U32 R14, R2.reuse, 0x4, R10 ;  /* 0x00000004020e7825 */ /* 0x048fe200078e000a */
[----:B------:R-:W-:-:S03]  /*00a0*/  IADD3 R19, PT, PT, R2, 0x1, RZ ;  /* 0x0000000102137810 */ /* 0x000fc60007ffe0ff */
[----:B-1----:R-:W-:Y:S01]  /*00b0*/  IMAD R6, R3, R5, R0 ;  /* 0x0000000503067224 */ /* 0x002fe200078e0200 */
[----:B--2---:R0:W2:Y:S01]  /*00c0*/  LDG.E R9, desc[UR4][R14.64] ;  /* 0x000000040e097981 */ /* 0x0040a2000c1e1900 */
[----:B------:R-:W-:-:S04]  /*00d0*/  IMAD.WIDE.U32 R18, R19, 0x4, R10 ;  /* 0x0000000413127825 */ /* 0x000fc800078e000a */
[----:B----4-:R-:W-:Y:S01]  /*00e0*/  IMAD.WIDE.U32 R22, R6, 0x4, R12 ;  /* 0x0000000406167825 */ /* 0x010fe200078e000c */
[C---:B------:R-:W-:Y:S01]  /*00f0*/  IADD3 R27, PT, PT, R2.reuse, 0x2, RZ ;  /* 0x00000002021b7810 */ /* 0x040fe20007ffe0ff */
[----:B------:R-:W3:Y:S04]  /*0100*/  LDG.E R7, desc[UR4][R18.64] ;  /* 0x0000000412077981 */ /* 0x000ee8000c1e1900 */
[----:B------:R-:W2:Y:S04]  /*0110*/  LDG.E R8, desc[UR4][R22.64] ;  /* 0x0000000416087981 */ /* 0x000ea8000c1e1900 */
[----:B------:R-:W3:Y:S01]  /*0120*/  LDG.E R16, desc[UR4][R22.64+0x4] ;  /* 0x0000040416107981 */ /* 0x000ee2000c1e1900 */
[----:B------:R-:W-:Y:S01]  /*0130*/  IMAD.WIDE.U32 R26, R27, 0x4, R10 ;  /* 0x000000041b1a7825 */ /* 0x000fe200078e000a */
[----:B------:R-:W-:-:S02]  /*0140*/  IADD3 R21, PT, PT, R2, 0x3, RZ ;  /* 0x0000000302157810 */ /* 0x000fc40007ffe0ff */
[----:B------:R-:W4:Y:S03]  /*0150*/  LDG.E R29, desc[UR4][R22.64+0x8] ;  /* 0x00000804161d7981 */ /* 0x000f26000c1e1900 */
[----:B------:R-:W-:Y:S01]  /*0160*/  IMAD.WIDE.U32 R20, R21, 0x4, R10 ;  /* 0x0000000415147825 */ /* 0x000fe200078e000a */
[----:B------:R1:W4:Y:S05]  /*0170*/  LDG.E R26, desc[UR4][R26.64] ;  /* 0x000000041a1a7981 */ /* 0x00032a000c1e1900 */
[----:B------:R-:W5:Y:S04]  /*0180*/  LDG.E R20, desc[UR4][R20.64] ;  /* 0x0000000414147981 */ /* 0x000f68000c1e1900 */
[----:B------:R-:W5:Y:S01]  /*0190*/  LDG.E R21, desc[UR4][R22.64+0xc] ;  /* 0x00000c0416157981 */ /* 0x000f62000c1e1900 */
[----:B0-----:R-:W-:-:S02]  /*01a0*/  IADD3 R15, PT, PT, R2, 0x4, RZ ;  /* 0x00000004020f7810 */ /* 0x001fc40007ffe0ff */
[----:B------:R-:W-:-:S03]  /*01b0*/  IADD3 R25, PT, PT, R2, 0x5, RZ ;  /* 0x0000000502197810 */ /* 0x000fc60007ffe0ff */
[----:B------:R-:W-:Y:S01]  /*01c0*/  IMAD.WIDE.U32 R14, R15, 0x4, R10 ;  /* 0x000000040f0e7825 */ /* 0x000fe200078e000a */
[----:B-1----:R-:W-:-:S03]  /*01d0*/  IADD3 R27, PT, PT, R2, 0x6, RZ ;  /* 0x00000006021b7810 */ /* 0x002fc60007ffe0ff */
[----:B------:R-:W-:Y:S02]  /*01e0*/  IMAD.WIDE.U32 R24, R25, 0x4, R10 ;  /* 0x0000000419187825 */ /* 0x000fe400078e000a */
[----:B------:R-:W5:Y:S02]  /*01f0*/  LDG.E R14, desc[UR4][R14.64] ;  /* 0x000000040e0e7981 */ /* 0x000f64000c1e1900 */
[----:B------:R-:W-:-:S05]  /*0200*/  IMAD.WIDE R18, R5, 0x4, R22 ;  /* 0x0000000405127825 */ /* 0x000fca00078e0216 */
[----:B------:R-:W5:Y:S01]  /*0210*/  LDG.E R15, desc[UR4][R18.64] ;  /* 0x00000004120f7981 */ /* 0x000f62000c1e1900 */
[----:B--2---:R-:W-:-:S03]  /*0220*/  FFMA R17, R8, R9, RZ ;  /* 0x0000000908117223 */ /* 0x004fc600000000ff */
[----:B------:R0:W2:Y:S01]  /*0230*/  LDG.E R9, desc[UR4][R22.64+0x10] ;  /* 0x0000100416097981 */ /* 0x0000a2000c1e1900 */
[----:B---3--:R-:W-:Y:S01]  /*0240*/  FFMA R28, R16, R7, R17 ;  /* 0x00000007101c7223 */ /* 0x008fe20000000011 */
[----:B------:R-:W-:Y:S02]  /*0250*/  IADD3 R7, PT, PT, R2, 0x7, RZ ;  /* 0x0000000702077810 */ /* 0x000fe40007ffe0ff */
[----:B------:R1:W3:Y:S01]  /*0260*/  LDG.E R8, desc[UR4][R24.64] ;  /* 0x0000000418087981 */ /* 0x0002e2000c1e1900 */
[----:B------:R-:W-:-:S04]  /*0270*/  IMAD.WIDE.U32 R16, R27, 0x4, R10 ;  /* 0x000000041b107825 */ /* 0x000fc800078e000a */
[----:B0-----:R-:W-:Y:S01]  /*0280*/  IMAD.WIDE.U32 R22, R7, 0x4, R10 ;  /* 0x0000000407167825 */ /* 0x001fe200078e000a */
[----:B------:R5:W3:Y:S03]  /*0290*/  LDG.E R27, desc[UR4][R16.64] ;  /* 0x00000004101b7981 */ /* 0x000ae6000c1e1900 */
[----:B----4-:R-:W-:Y:S01]  /*02a0*/  FFMA R28, R29, R26, R28 ;  /* 0x0000001a1d1c7223 */ /* 0x010fe2000000001c */
[C---:B-1----:R-:W-:Y:S01]  /*02b0*/  IADD3 R25, PT, PT, R2.reuse, 0x8, RZ ;  /* 0x0000000802197810 */ /* 0x042fe20007ffe0ff */
[----:B------:R-:W4:Y:S04]  /*02c0*/  LDG.E R7, desc[UR4][R22.64] ;  /* 0x0000000416077981 */ /* 0x000f28000c1e1900 */
[----:B------:R-:W4:Y:S01]  /*02d0*/  LDG.E R17, desc[UR4][R18.64+0x4] ;  /* 0x0000040412117981 */ /* 0x000f22000c1e1900 */
[----:B------:R-:W-:-:S03]  /*02e0*/  IADD3 R29, PT, PT, R2, 0x9, RZ ;  /* 0x00000009021d7810 */ /* 0x000fc60007ffe0ff */
[----:B------:R-:W4:Y:S01]  /*02f0*/  LDG.E R26, desc[UR4][R18.64+0x8] ;  /* 0x00000804121a7981 */ /* 0x000f22000c1e1900 */
[----:B------:R-:W-:-:S04]  /*0300*/  IMAD.WIDE.U32 R24, R25, 0x4, R10 ;  /* 0x0000000419187825 */ /* 0x000fc800078e000a */
[----:B-----5:R-:W-:Y:S01]  /*0310*/  FFMA R16, R21, R20, R28 ;  /* 0x0000001415107223 */ /* 0x020fe2000000001c */
[----:B------:R-:W5:Y:S01]  /*0320*/  LDG.E R23, desc[UR4][R18.64+0xc] ;  /* 0x00000c0412177981 */ /* 0x000f62000c1e1900 */
[----:B------:R-:W-:-:S03]  /*0330*/  IMAD.WIDE.U32 R28, R29, 0x4, R10 ;  /* 0x000000041d1c7825 */ /* 0x000fc600078e000a */
[----:B------:R0:W5:Y:S04]  /*0340*/  LDG.E R20, desc[UR4][R24.64] ;  /* 0x0000000418147981 */ /* 0x000168000c1e1900 */
[----:B------:R-:W5:Y:S04]  /*0350*/  LDG.E R21, desc[UR4][R28.64] ;  /* 0x000000041c157981 */ /* 0x000f68000c1e1900 */
[----:B------:R1:W5:Y:S01]  /*0360*/  LDG.E R22, desc[UR4][R18.64+0x10] ;  /* 0x0000100412167981 */ /* 0x000362000c1e1900 */
[----:B0-----:R-:W-:Y:S01]  /*0370*/  IMAD.WIDE R24, R5, 0x4, R18 ;  /* 0x0000000405187825 */ /* 0x001fe200078e0212 */
[----:B-1----:R-:W-:-:S05]  /*0380*/  IADD3 R19, PT, PT, R2, 0xc, RZ ;  /* 0x0000000c02137810 */ /* 0x002fca0007ffe0ff */
[----:B------:R-:W-:-:S04]  /*0390*/  IMAD.WIDE.U32 R18, R19, 0x4, R10 ;  /* 0x0000000413127825 */ /* 0x000fc800078e000a */
[----:B--2---:R-:W-:Y:S01]  /*03a0*/  FFMA R14, R9, R14, R16 ;  /* 0x0000000e090e7223 */ /* 0x004fe20000000010 */
[C---:B------:R-:W-:Y:S02]  /*03b0*/  IADD3 R9, PT, PT, R2.reuse, 0xa, RZ ;  /* 0x0000000a02097810 */ /* 0x040fe40007ffe0ff */
[----:B------:R-:W-:Y:S01]  /*03c0*/  IADD3 R16, PT, PT, R2, 0xb, RZ ;  /* 0x0000000b02107810 */ /* 0x000fe20007ffe0ff */
[----:B---3--:R-:W-:Y:S02]  /*03d0*/  FFMA R28, R15, R8, R14 ;  /* 0x000000080f1c7223 */ /* 0x008fe4000000000e */
[----:B------:R-:W-:-:S04]  /*03e0*/  IMAD.WIDE.U32 R8, R9, 0x4, R10 ;  /* 0x0000000409087825 */ /* 0x000fc800078e000a */
[----:B------:R-:W-:Y:S02]  /*03f0*/  IMAD.WIDE.U32 R14, R16, 0x4, R10 ;  /* 0x00000004100e7825 */ /* 0x000fe400078e000a */
[----:B------:R4:W2:Y:S02]  /*0400*/  LDG.E R16, desc[UR4][R8.64] ;  /* 0x0000000408107981 */ /* 0x0008a4000c1e1900 */
[----:B----4-:R-:W-:Y:S02]  /*0410*/  FFMA R9, R17, R27, R28 ;  /* 0x0000001b11097223 */ /* 0x010fe4000000001c */
[----:B------:R-:W3:Y:S02]  /*0420*/  LDG.E R8, desc[UR4][R24.64+0x8] ;  /* 0x0000080418087981 */ /* 0x000ee4000c1e1900 */
[----:B------:R-:W-:Y:S02]  /*0430*/  FFMA R26, R26, R7, R9 ;  /* 0x000000071a1a7223 */ /* 0x000fe40000000009 */
[----:B------:R-:W2:Y:S01]  /*0440*/  LDG.E R27, desc[UR4][R24.64] ;  /* 0x00000004181b7981 */ /* 0x000ea2000c1e1900 */
[----:B------:R-:W-:-:S03]  /*0450*/  IADD3 R7, PT, PT, R2, 0xd, RZ ;  /* 0x0000000d02077810 */ /* 0x000fc60007ffe0ff */
[----:B------:R0:W4:Y:S04]  /*0460*/  LDG.E R17, desc[UR4][R14.64] ;  /* 0x000000040e117981 */ /* 0x000128000c1e1900 */
[----:B------:R-:W4:Y:S01]  /*0470*/  LDG.E R28, desc[UR4][R24.64+0x4] ;  /* 0x00000404181c7981 */ /* 0x000f22000c1e1900 */
[----:B-----5:R-:W-:Y:S01]  /*0480*/  FFMA R23, R23, R20, R26 ;  /* 0x0000001417177223 */ /* 0x020fe2000000001a */
[----:B------:R-:W-:Y:S02]  /*0490*/  IADD3 R26, PT, PT, R2, 0xe, RZ ;  /* 0x0000000e021a7810 */ /* 0x000fe40007ffe0ff */
[----:B------:R-:W5:Y:S01]  /*04a0*/  LDG.E R20, desc[UR4][R24.64+0xc] ;  /* 0x00000c0418147981 */ /* 0x000f62000c1e1900 */
[----:B0-----:R-:W-:-:S03]  /*04b0*/  IMAD.WIDE.U32 R14, R7, 0x4, R10 ;  /* 0x00000004070e7825 */ /* 0x001fc600078e000a */
[----:B------:R0:W3:Y:S01]  /*04c0*/  LDG.E R7, desc[UR4][R18.64] ;  /* 0x0000000412077981 */ /* 0x0000e2000c1e1900 */
[----:B------:R-:W-:-:S03]  /*04d0*/  FFMA R29, R22, R21, R23 ;  /* 0x00000015161d7223 */ /* 0x000fc60000000017 */
[----:B------:R1:W5:Y:S01]  /*04e0*/  LDG.E R9, desc[UR4][R14.64] ;  /* 0x000000040e097981 */ /* 0x000362000c1e1900 */
[----:B------:R-:W-:Y:S01]  /*04f0*/  IADD3 R23, PT, PT, R2, 0xf, RZ ;  /* 0x0000000f02177810 */ /* 0x000fe20007ffe0ff */
[--C-:B0-----:R-:W-:Y:S02]  /*0500*/  IMAD.WIDE.U32 R18, R26, 0x4, R10.reuse ;  /* 0x000000041a127825 */ /* 0x101fe400078e000a */
[----:B------:R0:W5:Y:S02]  /*0510*/  LDG.E R26, desc[UR4][R24.64+0x10] ;  /* 0x00001004181a7981 */ /* 0x000164000c1e1900 */
[----:B------:R-:W-:Y:S02]  /*0520*/  IMAD.WIDE.U32 R22, R23, 0x4, R10 ;  /* 0x0000000417167825 */ /* 0x000fe400078e000a */
[----:B------:R4:W5:Y:S02]  /*0530*/  LDG.E R21, desc[UR4][R18.64] ;  /* 0x0000000412157981 */ /* 0x000964000c1e1900 */
[----:B-1----:R-:W-:-:S02]  /*0540*/  IMAD.WIDE R14, R5, 0x4, R24 ;  /* 0x00000004050e7825 */ /* 0x002fc400078e0218 */
[----:B------:R-:W5:Y:S04]  /*0550*/  LDG.E R22, desc[UR4][R22.64] ;  /* 0x0000000416167981 */ /* 0x000f68000c1e1900 */
[----:B------:R-:W5:Y:S01]  /*0560*/  LDG.E R23, desc[UR4][R14.64] ;  /* 0x000000040e177981 */ /* 0x000f62000c1e1900 */
[C---:B0-----:R-:W-:Y:S01]  /*0570*/  IADD3 R25, PT, PT, R2.reuse, 0x13, RZ ;  /* 0x0000001302197810 */ /* 0x041fe20007ffe0ff */
[----:B--2---:R-:W-:Y:S01]  /*0580*/  FFMA R27, R27, R16, R29 ;  /* 0x000000101b1b7223 */ /* 0x004fe2000000001d */
[----:B------:R-:W-:-:S03]  /*0590*/  IADD3 R29, PT, PT, R2, 0x10, RZ ;  /* 0x00000010021d7810 */ /* 0x000fc60007ffe0ff */
[----:B----4-:R-:W-:Y:S01]  /*05a0*/  FFMA R27, R28, R17, R27 ;  /* 0x000000111c1b7223 */ /* 0x010fe2000000001b */
[----:B------:R-:W-:Y:S01]  /*05b0*/  IADD3 R28, PT, PT, R2, 0x11, RZ ;  /* 0x00000011021c7810 */ /* 0x000fe20007ffe0ff */
[----:B------:R-:W-:-:S04]  /*05c0*/  IMAD.WIDE.U32 R16, R29, 0x4, R10 ;  /* 0x000000041d107825 */ /* 0x000fc800078e000a */
[----:B------:R-:W-:-:S04]  /*05d0*/  IMAD.WIDE.U32 R18, R28, 0x4, R10 ;  /* 0x000000041c127825 */ /* 0x000fc800078e000a */
[----:B---3--:R-:W-:Y:S01]  /*05e0*/  FFMA R27, R8, R7, R27 ;  /* 0x00000007081b7223 */ /* 0x008fe2000000001b */
[----:B------:R-:W-:Y:S01]  /*05f0*/  IADD3 R7, PT, PT, R2, 0x12, RZ ;  /* 0x0000001202077810 */ /* 0x000fe20007ffe0ff */
[----:B------:R-:W2:Y:S01]  /*0600*/  LDG.E R16, desc[UR4][R16.64] ;  /* 0x0000000410107981 */ /* 0x000ea2000c1e1900 */
[----:B------:R-:W-:Y:S01]  /*0610*/  IADD3 R28, PT, PT, R5, R6, R5 ;  /* 0x00000006051c7210 */ /* 0x000fe20007ffe005 */
[----:B-----5:R-:W-:Y:S01]  /*0620*/  FFMA R27, R20, R9, R27 ;  /* 0x00000009141b7223 */ /* 0x020fe2000000001b */
[----:B------:R-:W-:Y:S01]  /*0630*/  IMAD.WIDE.U32 R8, R25, 0x4, R10 ;  /* 0x0000000419087825 */ /* 0x000fe200078e000a */
[----:B------:R0:W3:Y:S01]  /*0640*/  LDG.E R24, desc[UR4][R18.64] ;  /* 0x0000000412187981 */ /* 0x0000e2000c1e1900 */
[----:B------:R-:W-:-:S03]  /*0650*/  IADD3 R28, PT, PT, R5, R28, R5 ;  /* 0x0000001c051c7210 */ /* 0x000fc60007ffe005 */
[----:B------:R-:W2:Y:S01]  /*0660*/  LDG.E R25, desc[UR4][R14.64+0x4] ;  /* 0x000004040e197981 */ /* 0x000ea2000c1e1900 */
[----:B------:R-:W-:Y:S01]  /*0670*/  IMAD.WIDE.U32 R6, R7, 0x4, R10 ;  /* 0x0000000407067825 */ /* 0x000fe200078e000a */
[----:B------:R-:W-:Y:S02]  /*0680*/  IADD3 R29, PT, PT, R2, 0x14, RZ ;  /* 0x00000014021d7810 */ /* 0x000fe40007ffe0ff */
[----:B------:R-:W3:Y:S01]  /*0690*/  LDG.E R17, desc[UR4][R14.64+0x8] ;  /* 0x000008040e117981 */ /* 0x000ee2000c1e1900 */
[----:B------:R-:W-:-:S04]  /*06a0*/  IMAD.WIDE.U32 R12, R28, 0x4, R12 ;  /* 0x000000041c0c7825 */ /* 0x000fc800078e000c */
[----:B------:R-:W-:Y:S01]  /*06b0*/  FFMA R28, R26, R21, R27 ;  /* 0x000000151a1c7223 */ /* 0x000fe2000000001b */
[----:B------:R-:W-:Y:S01]  /*06c0*/  IADD3 R20, PT, PT, R2, 0x15, RZ ;  /* 0x0000001502147810 */ /* 0x000fe20007ffe0ff */
[----:B------:R-:W4:Y:S01]  /*06d0*/  LDG.E R6, desc[UR4][R6.64] ;  /* 0x0000000406067981 */ /* 0x000f22000c1e1900 */
[----:B0-----:R-:W-:-:S03]  /*06e0*/  IMAD.WIDE.U32 R18, R29, 0x4, R10 ;  /* 0x000000041d127825 */ /* 0x001fc600078e000a */
[----:B------:R-:W4:Y:S01]  /*06f0*/  LDG.E R27, desc[UR4][R14.64+0xc] ;  /* 0x00000c040e1b7981 */ /* 0x000f22000c1e1900 */
[----:B------:R-:W-:-:S03]  /*0700*/  IADD3 R21, PT, PT, R2, 0x16, RZ ;  /* 0x0000001602157810 */ /* 0x000fc60007ffe0ff */
[----:B------:R0:W5:Y:S04]  /*0710*/  LDG.E R8, desc[UR4][R8.64] ;  /* 0x0000000408087981 */ /* 0x000168000c1e1900 */
[----:B------:R1:W5:Y:S01]  /*0720*/  LDG.E R29, desc[UR4][R14.64+0x10] ;  /* 0x000010040e1d7981 */ /* 0x000362000c1e1900 */
[----:B------:R-:W-:Y:S01]  /*0730*/  FFMA R28, R23, R22, R28 ;  /* 0x00000016171c7223 */ /* 0x000fe2000000001c */
[--C-:B------:R-:W-:Y:S02]  /*0740*/  IMAD.WIDE.U32 R22, R20, 0x4, R10.reuse ;  /* 0x0000000414167825 */ /* 0x100fe400078e000a */
[----:B------:R1:W5:Y:S02]  /*0750*/  LDG.E R26, desc[UR4][R18.64] ;  /* 0x00000004121a7981 */ /* 0x000364000c1e1900 */
[----:B------:R-:W-:-:S02]  /*0760*/  IMAD.WIDE.U32 R20, R21, 0x4, R10 ;  /* 0x0000000415147825 */ /* 0x000fc400078e000a */
[----:B------:R-:W5:Y:S01]  /*0770*/  LDG.E R7, desc[UR4][R12.64] ;  /* 0x000000040c077981 */ /* 0x000f62000c1e1900 */
[C---:B0-----:R-:W-:Y:S01]  /*0780*/  IADD3 R9, PT, PT, R2.reuse, 0x18, RZ ;  /* 0x0000001802097810 */ /* 0x041fe20007ffe0ff */
[----:B------:R-:W0:Y:S01]  /*0790*/  LDCU UR6, c[0x0][0x360] ;  /* 0x00006c00ff0677ac */ /* 0x000e220008000800 */
[----:B-1----:R-:W1:Y:S01]  /*07a0*/  LDC.64 R14, c[0x0][0x390] ;  /* 0x0000e400ff0e7b82 */ /* 0x002e620000000a00 */
[----:B------:R-:W5:Y:S01]  /*07b0*/  LDG.E R23, desc[UR4][R22.64] ;  /* 0x0000000416177981 */ /* 0x000f62000c1e1900 */
[----:B------:R-:W-:-:S03]  /*07c0*/  IADD3 R19, PT, PT, R2, 0x17, RZ ;  /* 0x0000001702137810 */ /* 0x000fc60007ffe0ff */
[----:B------:R-:W5:Y:S02]  /*07d0*/  LDG.E R2, desc[UR4][R12.64+0x4] ;  /* 0x000004040c027981 */ /* 0x000f64000c1e1900 */
[--C-:B------:R-:W-:Y:S02]  /*07e0*/  IMAD.WIDE.U32 R18, R19, 0x4, R10.reuse ;  /* 0x0000000413127825 */ /* 0x100fe400078e000a */
[----:B------:R-:W5:Y:S02]  /*07f0*/  LDG.E R20, desc[UR4][R20.64] ;  /* 0x0000000414147981 */ /* 0x000f64000c1e1900 */
[----:B------:R-:W-:Y:S02]  /*0800*/  IMAD.WIDE.U32 R10, R9, 0x4, R10 ;  /* 0x00000004090a7825 */ /* 0x000fe400078e000a */
[----:B------:R-:W5:Y:S04]  /*0810*/  LDG.E R9, desc[UR4][R12.64+0x8] ;  /* 0x000008040c097981 */ /* 0x000f68000c1e1900 */
[----:B------:R-:W5:Y:S04]  /*0820*/  LDG.E R19, desc[UR4][R18.64] ;  /* 0x0000000412137981 */ /* 0x000f68000c1e1900 */
[----:B------:R-:W5:Y:S04]  /*0830*/  LDG.E R10, desc[UR4][R10.64] ;  /* 0x000000040a0a7981 */ /* 0x000f68000c1e1900 */
[----:B------:R-:W5:Y:S04]  /*0840*/  LDG.E R18, desc[UR4][R12.64+0xc] ;  /* 0x00000c040c127981 */ /* 0x000f68000c1e1900 */
[----:B------:R-:W5:Y:S01]  /*0850*/  LDG.E R11, desc[UR4][R12.64+0x10] ;  /* 0x000010040c0b7981 */ /* 0x000f62000c1e1900 */
[----:B0-----:R-:W-:-:S04]  /*0860*/  IMAD R3, R4, UR6, R3 ;  /* 0x0000000604037c24 */ /* 0x001fc8000f8e0203 */
[----:B------:R-:W-:-:S04]  /*0870*/  IMAD R3, R3, R5, R0 ;  /* 0x0000000503037224 */ /* 0x000fc800078e0200 */
[----:B-1----:R-:W-:-:S04]  /*0880*/  IMAD.WIDE.U32 R14, R3, 0x4, R14 ;  /* 0x00000004030e7825 */ /* 0x002fc800078e000e */
[----:B--2---:R-:W-:-:S04]  /*0890*/  FFMA R16, R25, R16, R28 ;  /* 0x0000001019107223 */ /* 0x004fc8000000001c */
[----:B---3--:R-:W-:-:S04]  /*08a0*/  FFMA R16, R17, R24, R16 ;  /* 0x0000001811107223 */ /* 0x008fc80000000010 */
[----:B----4-:R-:W-:-:S04]  /*08b0*/  FFMA R6, R27, R6, R16 ;  /* 0x000000061b067223 */ /* 0x010fc80000000010 */
[----:B-----5:R-:W-:-:S04]  /*08c0*/  FFMA R6, R29, R8, R6 ;  /* 0x000000081d067223 */ /* 0x020fc80000000006 */
[----:B------:R-:W-:-:S04]  /*08d0*/  FFMA R7, R7, R26, R6 ;  /* 0x0000001a07077223 */ /* 0x000fc80000000006 */
[----:B------:R-:W-:-:S04]  /*08e0*/  FFMA R2, R2, R23, R7 ;  /* 0x0000001702027223 */ /* 0x000fc80000000007 */
[----:B------:R-:W-:-:S04]  /*08f0*/  FFMA R9, R9, R20, R2 ;  /* 0x0000001409097223 */ /* 0x000fc80000000002 */
[----:B------:R-:W-:-:S04]  /*0900*/  FFMA R18, R18, R19, R9 ;  /* 0x0000001312127223 */ /* 0x000fc80000000009 */
[----:B------:R-:W-:-:S05]  /*0910*/  FFMA R11, R11, R10, R18 ;  /* 0x0000000a0b0b7223 */ /* 0x000fca0000000012 */
[----:B------:R-:W-:Y:S01]  /*0920*/  STG.E desc[UR4][R14.64], R11 ;  /* 0x0000000b0e007986 */ /* 0x000fe2000c101904 */
[----:B------:R-:W-:Y:S05]  /*0930*/  EXIT ;  /* 0x000000000000794d */ /* 0x000fea0003800000 */
.L_x_8:
        /* <DEDUP_REMOVED lines=12> */
.L_x_19:


//--------------------- .text._Z13cudaMatrixAddPfS_S_ --------------------------
	.section	.text._Z13cudaMatrixAddPfS_S_,"ax",@progbits
	.align	128
        .global         _Z13cudaMatrixAddPfS_S_
        .type           _Z13cudaMatrixAddPfS_S_,@function
        .size           _Z13cudaMatrixAddPfS_S_,(.L_x_20 - _Z13cudaMatrixAddPfS_S_)
        .other          _Z13cudaMatrixAddPfS_S_,@"STO_CUDA_ENTRY STV_DEFAULT"
_Z13cudaMatrixAddPfS_S_:
.text._Z13cudaMatrixAddPfS_S_:
[----:B------:R-:W-:Y:S01]  /*0000*/  LDC R1, c[0x0][0x37c] ;  /* 0x0000df00ff017b82 */ /* 0x000fe20000000800 */
[----:B------:R-:W0:Y:S01]  /*0010*/  LDCU UR12, c[0x0][0x370] ;  /* 0x00006e00ff0c77ac */ /* 0x000e220008000800 */
[----:B------:R-:W1:Y:S01]  /*0020*/  LDCU UR13, c[0x0][0x360] ;  /* 0x00006c00ff0d77ac */ /* 0x000e620008000800 */
[----:B------:R-:W2:Y:S01]  /*0030*/  LDCU.64 UR10, c[0x0][0x358] ;  /* 0x00006b00ff0a77ac */ /* 0x000ea20008000a00 */
[----:B------:R-:W-:Y:S01]  /*0040*/  UMOV UR4, URZ ;  /* 0x000000ff00047c82 */ /* 0x000fe20008000000 */
[----:B-1----:R-:W-:Y:S02]  /*0050*/  ULOP3.LUT UR9, UR13, 0xfffffffc, URZ, 0xc0, !UPT ;  /* 0xfffffffc0d097892 */ /* 0x002fe4000f8ec0ff */
[----:B------:R-:W-:Y:S02]  /*0060*/  ULOP3.LUT UR7, UR13, 0x3, URZ, 0xc0, !UPT ;  /* 0x000000030d077892 */ /* 0x000fe4000f8ec0ff */
[----:B------:R-:W-:Y:S02]  /*0070*/  ULOP3.LUT UR8, UR13, 0x7fc, URZ, 0xc0, !UPT ;  /* 0x000007fc0d087892 */ /* 0x000fe4000f8ec0ff */
[----:B0-2---:R-:W-:-:S12]  /*0080*/  UIADD3 UR6, UPT, UPT, -UR9, URZ, URZ ;  /* 0x000000ff09067290 */ /* 0x005fd8000fffe1ff */
.L_x_15:
[----:B------:R-:W-:Y:S01]  /*0090*/  UISETP.GE.U32.AND UP0, UPT, UR13, 0x4, UPT ;  /* 0x000000040d00788c */ /* 0x000fe2000bf06070 */
[----:B------:R-:W-:Y:S01]  /*00a0*/  HFMA2 R8, -RZ, RZ, 0, 0 ;  /* 0x00000000ff087431 */ /* 0x000fe200000001ff */
[----:B------:R-:W-:Y:S02]  /*00b0*/  UIMAD UR15, UR13, UR4, URZ ;  /* 0x000000040d0f72a4 */ /* 0x000fe4000f8e02ff */
[----:B------:R-:W-:-:S04]  /*00c0*/  UIADD3 UR4, UPT, UPT, UR4, 0x1, URZ ;  /* 0x0000000104047890 */ /* 0x000fc8000fffe0ff */
[----:B------:R-:W-:Y:S01]  /*00d0*/  UISETP.NE.AND UP1, UPT, UR4, UR12, UPT ;  /* 0x0000000c0400728c */ /* 0x000fe2000bf25270 */
[----:B01234-:R-:W-:Y:S10]  /*00e0*/  BRA.U !UP0, `(.L_x_9) ;  /* 0x0000001108107547 */ /* 0x01fff4000b800000 */
[----:B------:R-:W-:Y:S02]  /*00f0*/  UIADD3 UR14, UPT, UPT, -UR9, URZ, URZ ;  /* 0x000000ff090e7290 */ /* 0x000fe4000fffe1ff */
[----:B------:R-:W-:Y:S02]  /*0100*/  UIADD3 UR5, UPT, UPT, UR15, 0x3, URZ ;  /* 0x000000030f057890 */ /* 0x000fe4000fffe0ff */
[----:B------:R-:W-:-:S04]  /*0110*/  UISETP.GE.AND UP0, UPT, UR14, URZ, UPT ;  /* 0x000000ff0e00728c */ /* 0x000fc8000bf06270 */
[----:B------:R-:W-:Y:S01]  /*0120*/  MOV R0, UR5 ;  /* 0x0000000500007c02 */ /* 0x000fe20008000f00 */
[----:B------:R-:W-:-:S04]  /*0130*/  UMOV UR5, UR6 ;  /* 0x0000000600057c82 */ /* 0x000fc80008000000 */
[----:B------:R-:W-:Y:S05]  /*0140*/  BRA.U UP0, `(.L_x_10) ;  /* 0x0000000d005c7547 */ /* 0x000fea000b800000 */
[----:B------:R-:W-:Y:S02]  /*0150*/  UIADD3 UR14, UPT, UPT, -UR5, URZ, URZ ;  /* 0x000000ff050e7290 */ /* 0x000fe4000fffe1ff */
[----:B------:R-:W-:Y:S02]  /*0160*/  UPLOP3.LUT UP0, UPT, UPT, UPT, UPT, 0x80, 0x8 ;  /* 0x000000000008789c */ /* 0x000fe40003f0f070 */
[----:B------:R-:W-:-:S09]  /*0170*/  UISETP.GT.AND UP2, UPT, UR14, 0xc, UPT ;  /* 0x0000000c0e00788c */ /* 0x000fd2000bf44270 */
[----:B------:R-:W-:Y:S05]  /*0180*/  BRA.U !UP2, `(.L_x_11) ;  /* 0x000000090a207547 */ /* 0x000fea000b800000 */
[----:B------:R-:W-:-:S11]  /*0190*/  UPLOP3.LUT UP0, UPT, UPT, UPT, UPT, 0x40, 0x4 ;  /* 0x000000000004789c */ /* 0x000fd60003f0e870 */
.L_x_12:
[----:B0-----:R-:W0:Y:S01]  /*01a0*/  LDC.64 R2, c[0x0][0x380] ;  /* 0x0000e000ff027b82 */ /* 0x001e220000000a00 */
[----:B------:R-:W-:-:S07]  /*01b0*/  IADD3 R13, PT, PT, R0, -0x3, RZ ;  /* 0xfffffffd000d7810 */ /* 0x000fce0007ffe0ff */
[----:B------:R-:W1:Y:S08]  /*01c0*/  LDC.64 R4, c[0x0][0x388] ;  /* 0x0000e200ff047b82 */ /* 0x000e700000000a00 */
[----:B------:R-:W2:Y:S01]  /*01d0*/  LDC.64 R6, c[0x0][0x390] ;  /* 0x0000e400ff067b82 */ /* 0x000ea20000000a00 */
[----:B0-----:R-:W-:-:S06]  /*01e0*/  IMAD.WIDE.U32 R8, R13, 0x4, R2 ;  /* 0x000000040d087825 */ /* 0x001fcc00078e0002 */
[----:B------:R-:W3:Y:S01]  /*01f0*/  LDG.E R8, desc[UR10][R8.64] ;  /* 0x0000000a08087981 */ /* 0x000ee2000c1e1900 */
[----:B-1----:R-:W-:-:S06]  /*0200*/  IMAD.WIDE.U32 R10, R13, 0x4, R4 ;  /* 0x000000040d0a7825 */ /* 0x002fcc00078e0004 */
[----:B------:R-:W3:Y:S01]  /*0210*/  LDG.E R11, desc[UR10][R10.64] ;  /* 0x0000000a0a0b7981 */ /* 0x000ee2000c1e1900 */
[----:B------:R-:W-:Y:S01]  /*0220*/  IADD3 R19, PT, PT, R0, -0x2, RZ ;  /* 0xfffffffe00137810 */ /* 0x000fe20007ffe0ff */
[----:B--2---:R-:W-:-:S04]  /*0230*/  IMAD.WIDE.U32 R12, R13, 0x4, R6 ;  /* 0x000000040d0c7825 */ /* 0x004fc800078e0006 */
[----:B------:R-:W-:-:S04]  /*0240*/  IMAD.WIDE.U32 R14, R19, 0x4, R2 ;  /* 0x00000004130e7825 */ /* 0x000fc800078e0002 */
[----:B------:R-:W-:-:S04]  /*0250*/  IMAD.WIDE.U32 R16, R19, 0x4, R4 ;  /* 0x0000000413107825 */ /* 0x000fc800078e0004 */
[----:B---3--:R-:W-:-:S05]  /*0260*/  FADD R21, R8, R11 ;  /* 0x0000000b08157221 */ /* 0x008fca0000000000 */
[----:B------:R0:W-:Y:S04]  /*0270*/  STG.E desc[UR10][R12.64], R21 ;  /* 0x000000150c007986 */ /* 0x0001e8000c10190a */
[----:B------:R-:W2:Y:S04]  /*0280*/  LDG.E R14, desc[UR10][R14.64] ;  /* 0x0000000a0e0e7981 */ /* 0x000ea8000c1e1900 */
[----:B------:R-:W2:Y:S01]  /*0290*/  LDG.E R17, desc[UR10][R16.64] ;  /* 0x0000000a10117981 */ /* 0x000ea2000c1e1900 */
[----:B------:R-:W-:Y:S01]  /*02a0*/  IADD3 R25, PT, PT, R0, -0x1, RZ ;  /* 0xffffffff00197810 */ /* 0x000fe20007ffe0ff */
[----:B------:R-:W-:-:S04]  /*02b0*/  IMAD.WIDE.U32 R8, R19, 0x4, R6 ;  /* 0x0000000413087825 */ /* 0x000fc800078e0006 */
[----:B------:R-:W-:-:S04]  /*02c0*/  IMAD.WIDE.U32 R10, R25, 0x4, R2 ;  /* 0x00000004190a7825 */ /* 0x000fc800078e0002 */
[----:B------:R-:W-:-:S04]  /*02d0*/  IMAD.WIDE.U32 R18, R25, 0x4, R4 ;  /* 0x0000000419127825 */ /* 0x000fc800078e0004 */
[----:B--2---:R-:W-:-:S05]  /*02e0*/  FADD R23, R14, R17 ;  /* 0x000000110e177221 */ /* 0x004fca0000000000 */
[----:B------:R1:W-:Y:S04]  /*02f0*/  STG.E desc[UR10][R8.64], R23 ;  /* 0x0000001708007986 */ /* 0x0003e8000c10190a */
[----:B------:R-:W2:Y:S04]  /*0300*/  LDG.E R10, desc[UR10][R10.64] ;  /* 0x0000000a0a0a7981 */ /* 0x000ea8000c1e1900 */
[----:B------:R-:W2:Y:S01]  /*0310*/  LDG.E R19, desc[UR10][R18.64] ;  /* 0x0000000a12137981 */ /* 0x000ea2000c1e1900 */
[----:B0-----:R-:W-:-:S04]  /*0320*/  IMAD.WIDE.U32 R12, R25, 0x4, R6 ;  /* 0x00000004190c7825 */ /* 0x001fc800078e0006 */
[----:B------:R-:W-:-:S04]  /*0330*/  IMAD.WIDE.U32 R14, R0, 0x4, R2 ;  /* 0x00000004000e7825 */ /* 0x000fc800078e0002 */
[----:B------:R-:W-:-:S04]  /*0340*/  IMAD.WIDE.U32 R16, R0, 0x4, R4 ;  /* 0x0000000400107825 */ /* 0x000fc800078e0004 */
[----:B--2---:R-:W-:-:S05]  /*0350*/  FADD R21, R10, R19 ;  /* 0x000000130a157221 */ /* 0x004fca0000000000 */
[----:B------:R0:W-:Y:S04]  /*0360*/  STG.E desc[UR10][R12.64], R21 ;  /* 0x000000150c007986 */ /* 0x0001e8000c10190a */
[----:B------:R-:W2:Y:S04]  /*0370*/  LDG.E R14, desc[UR10][R14.64] ;  /* 0x0000000a0e0e7981 */ /* 0x000ea8000c1e1900 */
[----:B------:R-:W2:Y:S01]  /*0380*/  LDG.E R17, desc[UR10][R16.64] ;  /* 0x0000000a10117981 */ /* 0x000ea2000c1e1900 */
[C---:B------:R-:W-:Y:S01]  /*0390*/  IADD3 R25, PT, PT, R0.reuse, 0x1, RZ ;  /* 0x0000000100197810 */ /* 0x040fe20007ffe0ff */
[----:B-1----:R-:W-:-:S04]  /*03a0*/  IMAD.WIDE.U32 R8, R0, 0x4, R6 ;  /* 0x0000000400087825 */ /* 0x002fc800078e0006 */
[----:B------:R-:W-:-:S04]  /*03b0*/  IMAD.WIDE.U32 R10, R25, 0x4, R2 ;  /* 0x00000004190a7825 */ /* 0x000fc800078e0002 */
[----:B------:R-:W-:-:S04]  /*03c0*/  IMAD.WIDE.U32 R18, R25, 0x4, R4 ;  /* 0x0000000419127825 */ /* 0x000fc800078e0004 */
[----:B--2---:R-:W-:-:S05]  /*03d0*/  FADD R23, R14, R17 ;  /* 0x000000110e177221 */ /* 0x004fca0000000000 */
[----:B------:R1:W-:Y:S04]  /*03e0*/  STG.E desc[UR10][R8.64], R23 ;  /* 0x0000001708007986 */ /* 0x0003e8000c10190a */
[----:B------:R-:W2:Y:S04]  /*03f0*/  LDG.E R10, desc[UR10][R10.64] ;  /* 0x0000000a0a0a7981 */ /* 0x000ea8000c1e1900 */
[----:B------:R-:W2:Y:S01]  /*0400*/  LDG.E R19, desc[UR10][R18.64] ;  /* 0x0000000a12137981 */ /* 0x000ea2000c1e1900 */
[----:B0-----:R-:W-:Y:S01]  /*0410*/  IADD3 R21, PT, PT, R0, 0x2, RZ ;  /* 0x0000000200157810 */ /* 0x001fe20007ffe0ff */
[----:B------:R-:W-:-:S04]  /*0420*/  IMAD.WIDE.U32 R12, R25, 0x4, R6 ;  /* 0x00000004190c7825 */ /* 0x000fc800078e0006 */
[----:B------:R-:W-:-:S04]  /*0430*/  IMAD.WIDE.U32 R14, R21, 0x4, R2 ;  /* 0x00000004150e7825 */ /* 0x000fc800078e0002 */
[----:B------:R-:W-:-:S04]  /*0440*/  IMAD.WIDE.U32 R16, R21, 0x4, R4 ;  /* 0x0000000415107825 */ /* 0x000fc800078e0004 */
[----:B--2---:R-:W-:-:S05]  /*0450*/  FADD R25, R10, R19 ;  /* 0x000000130a197221 */ /* 0x004fca0000000000 */
[----:B------:R0:W-:Y:S04]  /*0460*/  STG.E desc[UR10][R12.64], R25 ;  /* 0x000000190c007986 */ /* 0x0001e8000c10190a */
[----:B------:R-:W2:Y:S04]  /*0470*/  LDG.E R14, desc[UR10][R14.64] ;  /* 0x0000000a0e0e7981 */ /* 0x000ea8000c1e1900 */
[----:B------:R-:W2:Y:S01]  /*0480*/  LDG.E R17, desc[UR10][R16.64] ;  /* 0x0000000a10117981 */ /* 0x000ea2000c1e1900 */
[----:B------:R-:W-:Y:S01]  /*0490*/  IADD3 R27, PT, PT, R0, 0x3, RZ ;  /* 0x00000003001b7810 */ /* 0x000fe20007ffe0ff */
[----:B-1----:R-:W-:-:S04]  /*04a0*/  IMAD.WIDE.U32 R8, R21, 0x4, R6 ;  /* 0x0000000415087825 */ /* 0x002fc800078e0006 */
[----:B------:R-:W-:-:S04]  /*04b0*/  IMAD.WIDE.U32 R10, R27, 0x4, R2 ;  /* 0x000000041b0a7825 */ /* 0x000fc800078e0002 */
[----:B------:R-:W-:-:S04]  /*04c0*/  IMAD.WIDE.U32 R18, R27, 0x4, R4 ;  /* 0x000000041b127825 */ /* 0x000fc800078e0004 */
[----:B--2---:R-:W-:-:S05]  /*04d0*/  FADD R23, R14, R17 ;  /* 0x000000110e177221 */ /* 0x004fca0000000000 */
[----:B------:R1:W-:Y:S04]  /*04e0*/  STG.E desc[UR10][R8.64], R23 ;  /* 0x0000001708007986 */ /* 0x0003e8000c10190a */
[----:B------:R-:W2:Y:S04]  /*04f0*/  LDG.E R10, desc[UR10][R10.64] ;  /* 0x0000000a0a0a7981 */ /* 0x000ea8000c1e1900 */
[----:B------:R-:W2:Y:S01]  /*0500*/  LDG.E R19, desc[UR10][R18.64] ;  /* 0x0000000a12137981 */ /* 0x000ea2000c1e1900 */
[----:B------:R-:W-:Y:S01]  /*0510*/  IADD3 R21, PT, PT, R0, 0x4, RZ ;  /* 0x0000000400157810 */ /* 0x000fe20007ffe0ff */
[----:B0-----:R-:W-:-:S04]  /*0520*/  IMAD.WIDE.U32 R12, R27, 0x4, R6 ;  /* 0x000000041b0c7825 */ /* 0x001fc800078e0006 */
        /* <DEDUP_REMOVED lines=68> */
[----:B------:R-:W1:Y:S04]  /*0970*/  LDG.E R2, desc[UR10][R2.64] ;  /* 0x0000000a02027981 */ /* 0x000e68000c1e1900 */
[----:B------:R-:W1:Y:S01]  /*0980*/  LDG.E R5, desc[UR10][R4.64] ;  /* 0x0000000a04057981 */ /* 0x000e62000c1e1900 */
[----:B------:R-:W-:Y:S01]  /*0990*/  IMAD.WIDE.U32 R6, R21, 0x4, R6 ;  /* 0x0000000415067825 */ /* 0x000fe200078e0006 */
[----:B------:R-:W-:-:S04]  /*09a0*/  UIADD3 UR5, UPT, UPT, UR5, 0x10, URZ ;  /* 0x0000001005057890 */ /* 0x000fc8000fffe0ff */
[----:B------:R-:W-:Y:S01]  /*09b0*/  UISETP.GE.AND UP2, UPT, UR5, -0xc, UPT ;  /* 0xfffffff40500788c */ /* 0x000fe2000bf46270 */
[----:B------:R-:W-:Y:S01]  /*09c0*/  IADD3 R0, PT, PT, R0, 0x10, RZ ;  /* 0x0000001000007810 */ /* 0x000fe20007ffe0ff */
[----:B-1----:R-:W-:-:S05]  /*09d0*/  FADD R9, R2, R5 ;  /* 0x0000000502097221 */ /* 0x002fca0000000000 */
[----:B------:R0:W-:Y:S02]  /*09e0*/  STG.E desc[UR10][R6.64], R9 ;  /* 0x0000000906007986 */ /* 0x0001e4000c10190a */
[----:B------:R-:W-:Y:S05]  /*09f0*/  BRA.U !UP2, `(.L_x_12) ;  /* 0xfffffff50ae87547 */ /* 0x000fea000b83ffff */
[----:B------:R-:W-:-:S07]  /*0a00*/  MOV R8, UR8 ;  /* 0x0000000800087c02 */ /* 0x000fce0008000f00 */
.L_x_11:
[----:B------:R-:W-:-:S04]  /*0a10*/  UIADD3 UR14, UPT, UPT, -UR5, URZ, URZ ;  /* 0x000000ff050e7290 */ /* 0x000fc8000fffe1ff */
[----:B------:R-:W-:-:S09]  /*0a20*/  UISETP.GT.AND UP2, UPT, UR14, 0x4, UPT ;  /* 0x000000040e00788c */ /* 0x000fd2000bf44270 */
[----:B------:R-:W-:Y:S05]  /*0a30*/  BRA.U !UP2, `(.L_x_13) ;  /* 0x000000050a187547 */ /* 0x000fea000b800000 */
[----:B------:R-:W1:Y:S01]  /*0a40*/  LDC.64 R2, c[0x0][0x380] ;  /* 0x0000e000ff027b82 */ /* 0x000e620000000a00 */
[----:B0-----:R-:W-:-:S07]  /*0a50*/  IADD3 R13, PT, PT, R0, -0x3, RZ ;  /* 0xfffffffd000d7810 */ /* 0x001fce0007ffe0ff */
[----:B------:R-:W0:Y:S08]  /*0a60*/  LDC.64 R4, c[0x0][0x388] ;  /* 0x0000e200ff047b82 */ /* 0x000e300000000a00 */
[----:B------:R-:W2:Y:S01]  /*0a70*/  LDC.64 R6, c[0x0][0x390] ;  /* 0x0000e400ff067b82 */ /* 0x000ea20000000a00 */
[----:B-1----:R-:W-:-:S06]  /*0a80*/  IMAD.WIDE.U32 R8, R13, 0x4, R2 ;  /* 0x000000040d087825 */ /* 0x002fcc00078e0002 */
[----:B------:R-:W3:Y:S01]  /*0a90*/  LDG.E R8, desc[UR10][R8.64] ;  /* 0x0000000a08087981 */ /* 0x000ee2000c1e1900 */
[----:B0-----:R-:W-:-:S06]  /*0aa0*/  IMAD.WIDE.U32 R10, R13, 0x4, R4 ;  /* 0x000000040d0a7825 */ /* 0x001fcc00078e0004 */
        /* <DEDUP_REMOVED lines=54> */
[----:B------:R-:W3:Y:S04]  /*0e10*/  LDG.E R2, desc[UR10][R2.64] ;  /* 0x0000000a02027981 */ /* 0x000ee8000c1e1900 */
[----:B------:R-:W3:Y:S01]  /*0e20*/  LDG.E R5, desc[UR10][R4.64] ;  /* 0x0000000a04057981 */ /* 0x000ee2000c1e1900 */
[----:B------:R-:W-:Y:S01]  /*0e30*/  IMAD.WIDE.U32 R6, R21, 0x4, R6 ;  /* 0x0000000415067825 */ /* 0x000fe200078e0006 */
[----:B-1----:R-:W-:-:S02]  /*0e40*/  MOV R8, UR8 ;  /* 0x0000000800087c02 */ /* 0x002fc40008000f00 */
[----:B------:R-:W-:Y:S01]  /*0e50*/  IADD3 R0, PT, PT, R0, 0x8, RZ ;  /* 0x0000000800007810 */ /* 0x000fe20007ffe0ff */
[----:B------:R-:W-:Y:S02]  /*0e60*/  UIADD3 UR5, UPT, UPT, UR5, 0x8, URZ ;  /* 0x0000000805057890 */ /* 0x000fe4000fffe0ff */
[----:B------:R-:W-:Y:S01]  /*0e70*/  UPLOP3.LUT UP0, UPT, UPT, UPT, UPT, 0x40, 0x4 ;  /* 0x000000000004789c */ /* 0x000fe20003f0e870 */
[----:B---3--:R-:W-:-:S05]  /*0e80*/  FADD R9, R2, R5 ;  /* 0x0000000502097221 */ /* 0x008fca0000000000 */
[----:B------:R2:W-:Y:S05]  /*0e90*/  STG.E desc[UR10][R6.64], R9 ;  /* 0x0000000906007986 */ /* 0x0005ea000c10190a */
.L_x_13:
[----:B------:R-:W-:-:S09]  /*0ea0*/  UISETP.NE.OR UP0, UPT, UR5, URZ, UP0 ;  /* 0x000000ff0500728c */ /* 0x000fd20008705670 */
[----:B------:R-:W-:Y:S05]  /*0eb0*/  BRA.U !UP0, `(.L_x_9) ;  /* 0x00000001089c7547 */ /* 0x000fea000b800000 */
.L_x_10:
[----:B------:R-:W1:Y:S01]  /*0ec0*/  LDC.64 R4, c[0x0][0x380] ;  /* 0x0000e000ff047b82 */ /* 0x000e620000000a00 */
[----:B0-23--:R-:W-:-:S07]  /*0ed0*/  IADD3 R13, PT, PT, R0, -0x3, RZ ;  /* 0xfffffffd000d7810 */ /* 0x00dfce0007ffe0ff */
        /* <DEDUP_REMOVED lines=31> */
[----:B------:R-:W-:Y:S01]  /*10d0*/  UISETP.NE.AND UP0, UPT, UR5, URZ, UPT ;  /* 0x000000ff0500728c */ /* 0x000fe2000bf05270 */
[----:B------:R-:W-:Y:S01]  /*10e0*/  IADD3 R0, PT, PT, R0, 0x4, RZ ;  /* 0x0000000400007810 */ /* 0x000fe20007ffe0ff */
[----:B-1----:R-:W-:-:S05]  /*10f0*/  FADD R9, R4, R3 ;  /* 0x0000000304097221 */ /* 0x002fca0000000000 */
[----:B------:R3:W-:Y:S02]  /*1100*/  STG.E desc[UR10][R6.64], R9 ;  /* 0x0000000906007986 */ /* 0x0007e4000c10190a */
[----:B------:R-:W-:Y:S05]  /*1110*/  BRA.U UP0, `(.L_x_10) ;  /* 0xfffffffd00687547 */ /* 0x000fea000b83ffff */
[----:B------:R-:W-:-:S07]  /*1120*/  MOV R8, UR8 ;  /* 0x0000000800087c02 */ /* 0x000fce0008000f00 */
.L_x_9:
[----:B------:R-:W-:-:S09]  /*1130*/  UISETP.NE.AND UP0, UPT, UR7, URZ, UPT ;  /* 0x000000ff0700728c */ /* 0x000fd2000bf05270 */
[----:B------:R-:W-:Y:S05]  /*1140*/  BRA.U !UP0, `(.L_x_14) ;  /* 0x00000001087c7547 */ /* 0x000fea000b800000 */
[----:B------:R-:W1:Y:S01]  /*1150*/  LDC.64 R4, c[0x0][0x380] ;  /* 0x0000e000ff047b82 */ /* 0x000e620000000a00 */
[----:B------:R-:W-:-:S07]  /*1160*/  IADD3 R17, PT, PT, R8, UR15, RZ ;  /* 0x0000000f08117c10 */ /* 0x000fce000fffe0ff */
[----:B------:R-:W4:Y:S08]  /*1170*/  LDC.64 R2, c[0x0][0x388] ;  /* 0x0000e200ff027b82 */ /* 0x000f300000000a00 */
[----:B0-23--:R-:W0:Y:S01]  /*1180*/  LDC.64 R6, c[0x0][0x390] ;  /* 0x0000e400ff067b82 */ /* 0x00de220000000a00 */
[----:B-1----:R-:W-:-:S06]  /*1190*/  IMAD.WIDE.U32 R8, R17, 0x4, R4 ;  /* 0x0000000411087825 */ /* 0x002fcc00078e0004 */
[----:B------:R-:W2:Y:S01]  /*11a0*/  LDG.E R8, desc[UR10][R8.64] ;  /* 0x0000000a08087981 */ /* 0x000ea2000c1e1900 */
[----:B----4-:R-:W-:-:S06]  /*11b0*/  IMAD.WIDE.U32 R10, R17, 0x4, R2 ;  /* 0x00000004110a7825 */ /* 0x010fcc00078e0002 */
[----:B------:R-:W2:Y:S01]  /*11c0*/  LDG.E R11, desc[UR10][R10.64] ;  /* 0x0000000a0a0b7981 */ /* 0x000ea2000c1e1900 */
[----:B0-----:R-:W-:Y:S01]  /*11d0*/  IMAD.WIDE.U32 R12, R17, 0x4, R6 ;  /* 0x00000004110c7825 */ /* 0x001fe200078e0006 */
[----:B------:R-:W-:-:S03]  /*11e0*/  UISETP.NE.AND UP0, UPT, UR7, 0x1, UPT ;  /* 0x000000010700788c */ /* 0x000fc6000bf05270 */
[----:B--2---:R-:W-:-:S05]  /*11f0*/  FADD R15, R8, R11 ;  /* 0x0000000b080f7221 */ /* 0x004fca0000000000 */
[----:B------:R1:W-:Y:S01]  /*1200*/  STG.E desc[UR10][R12.64], R15 ;  /* 0x0000000f0c007986 */ /* 0x0003e2000c10190a */
[----:B------:R-:W-:Y:S05]  /*1210*/  BRA.U !UP0, `(.L_x_14) ;  /* 0x0000000108487547 */ /* 0x000fea000b800000 */
[----:B-1----:R-:W-:-:S05]  /*1220*/  IADD3 R13, PT, PT, R17, 0x1, RZ ;  /* 0x00000001110d7810 */ /* 0x002fca0007ffe0ff */
[----:B------:R-:W-:-:S04]  /*1230*/  IMAD.WIDE.U32 R8, R13, 0x4, R4 ;  /* 0x000000040d087825 */ /* 0x000fc800078e0004 */
[C---:B------:R-:W-:Y:S02]  /*1240*/  IMAD.WIDE.U32 R10, R13.reuse, 0x4, R2 ;  /* 0x000000040d0a7825 */ /* 0x040fe400078e0002 */
[----:B------:R-:W2:Y:S04]  /*1250*/  LDG.E R8, desc[UR10][R8.64] ;  /* 0x0000000a08087981 */ /* 0x000ea8000c1e1900 */
[----:B------:R-:W2:Y:S01]  /*1260*/  LDG.E R11, desc[UR10][R10.64] ;  /* 0x0000000a0a0b7981 */ /* 0x000ea2000c1e1900 */
[----:B------:R-:W-:Y:S01]  /*1270*/  IMAD.WIDE.U32 R12, R13, 0x4, R6 ;  /* 0x000000040d0c7825 */ /* 0x000fe200078e0006 */
[----:B------:R-:W-:-:S03]  /*1280*/  UISETP.NE.AND UP0, UPT, UR7, 0x2, UPT ;  /* 0x000000020700788c */ /* 0x000fc6000bf05270 */
[----:B--2---:R-:W-:-:S05]  /*1290*/  FADD R15, R8, R11 ;  /* 0x0000000b080f7221 */ /* 0x004fca0000000000 */
[----:B------:R4:W-:Y:S01]  /*12a0*/  STG.E desc[UR10][R12.64], R15 ;  /* 0x0000000f0c007986 */ /* 0x0009e2000c10190a */
[----:B------:R-:W-:Y:S05]  /*12b0*/  BRA.U !UP0, `(.L_x_14) ;  /* 0x0000000108207547 */ /* 0x000fea000b800000 */
[----:B------:R-:W-:-:S05]  /*12c0*/  IADD3 R9, PT, PT, R17, 0x2, RZ ;  /* 0x0000000211097810 */ /* 0x000fca0007ffe0ff */
[----:B------:R-:W-:-:S04]  /*12d0*/  IMAD.WIDE.U32 R4, R9, 0x4, R4 ;  /* 0x0000000409047825 */ /* 0x000fc800078e0004 */
[C---:B------:R-:W-:Y:S02]  /*12e0*/  IMAD.WIDE.U32 R2, R9.reuse, 0x4, R2 ;  /* 0x0000000409027825 */ /* 0x040fe400078e0002 */
[----:B------:R-:W2:Y:S04]  /*12f0*/  LDG.E R4, desc[UR10][R4.64] ;  /* 0x0000000a04047981 */ /* 0x000ea8000c1e1900 */
[----:B------:R-:W2:Y:S01]  /*1300*/  LDG.E R3, desc[UR10][R2.64] ;  /* 0x0000000a02037981 */ /* 0x000ea2000c1e1900 */
[----:B------:R-:W-:-:S04]  /*1310*/  IMAD.WIDE.U32 R6, R9, 0x4, R6 ;  /* 0x0000000409067825 */ /* 0x000fc800078e0006 */
[----:B--2---:R-:W-:-:S05]  /*1320*/  FADD R9, R4, R3 ;  /* 0x0000000304097221 */ /* 0x004fca0000000000 */
[----:B------:R0:W-:Y:S02]  /*1330*/  STG.E desc[UR10][R6.64], R9 ;  /* 0x0000000906007986 */ /* 0x0001e4000c10190a */
.L_x_14:
[----:B------:R-:W-:Y:S05]  /*1340*/  BRA.U UP1, `(.L_x_15) ;  /* 0xffffffed01507547 */ /* 0x000fea000b83ffff */
[----:B------:R-:W-:Y:S05]  /*1350*/  EXIT ;  /* 0x000000000000794d */ /* 0x000fea0003800000 */
.L_x_16:
        /* <DEDUP_REMOVED lines=10> */
.L_x_20:


//--------------------- .nv.shared.reserved.0     --------------------------
	.section	.nv.shared.reserved.0,"aw",@nobits
	.weak		__nv_reservedSMEM_offset_0_alias
	.size		__nv_reservedSMEM_offset_0_alias, 0, 64
	.other		__nv_reservedSMEM_offset_0_alias,@"STO_CUDA_RESERVED_SHARED STV_DEFAULT"
__nv_reservedSMEM_offset_0_alias:
	.zero		0
	.zero		64


//--------------------- .nv.constant0._Z14cudaMatrixMultPfS_S_ --------------------------
	.section	.nv.constant0._Z14cudaMatrixMultPfS_S_,"a",@progbits
	.sectionflags	@""
	.align	4
.nv.constant0._Z14cudaMatrixMultPfS_S_:
	.zero		920


//--------------------- .nv.constant0._Z16cudaDownSamplingPfS_ --------------------------
	.section	.nv.constant0._Z16cudaDownSamplingPfS_,"a",@progbits
	.sectionflags	@""
	.align	4
.nv.constant0._Z16cudaDownSamplingPfS_:
	.zero		912


//--------------------- .nv.constant0._Z15cudaConvolutionPfS_S_ --------------------------
	.section	.nv.constant0._Z15cudaConvolutionPfS_S_,"a",@progbits
	.sectionflags	@""
	.align	4
.nv.constant0._Z15cudaConvolutionPfS_S_:
	.zero		920


//--------------------- .nv.constant0._Z13cudaMatrixAddPfS_S_ --------------------------
	.section	.nv.constant0._Z13cudaMatrixAddPfS_S_,"a",@progbits
	.sectionflags	@""
	.align	4
.nv.constant0._Z13cudaMatrixAddPfS_S_:
	.zero		920


//--------------------- SYMBOLS --------------------------

	.type		.nv.reservedSmem.offset0,@object
	.size		.nv.reservedSmem.offset0,0x4
